// auto-generated by cutlass_sweep.gemm — config: {"arch": "sm_90", "cluster_m": 1, "cluster_n": 1, "dtype": "int8", "dtype_b": "int8", "layout": "nt", "stages": 0, "tile_k": 128, "tile_m": 64, "tile_n": 240}
#include "cutlass/cutlass.h"
#include "cutlass/gemm/collective/collective_builder.hpp"
#include "cutlass/gemm/device/gemm_universal_adapter.h"
#include "cutlass/gemm/kernel/gemm_universal.hpp"
#include "cutlass/epilogue/collective/collective_builder.hpp"

using ElemA = int8_t;
using ElemB = int8_t;
using ElemCD = int8_t;
using Acc  = int32_t;
using TileShape    = cute::Shape<cute::_64, cute::_240, cute::_128>;
using ClusterShape = cute::Shape<cute::_1, cute::_1, cute::_1>;

using CollectiveEpilogue = typename cutlass::epilogue::collective::CollectiveBuilder<
    cutlass::arch::Sm90, cutlass::arch::OpClassTensorOp,
    TileShape, ClusterShape,
    cutlass::epilogue::collective::EpilogueTileAuto,
    Acc, Acc,
    ElemCD, cutlass::layout::RowMajor, 128 / cutlass::sizeof_bits<ElemCD>::value,
    ElemCD, cutlass::layout::RowMajor, 128 / cutlass::sizeof_bits<ElemCD>::value,
    cutlass::epilogue::collective::EpilogueScheduleAuto
  >::CollectiveOp;

using CollectiveMainloop = typename cutlass::gemm::collective::CollectiveBuilder<
    cutlass::arch::Sm90, cutlass::arch::OpClassTensorOp,
    ElemA, cutlass::layout::RowMajor, 128 / cutlass::sizeof_bits<ElemA>::value,
    ElemB, cutlass::layout::ColumnMajor, 128 / cutlass::sizeof_bits<ElemB>::value,
    Acc,
    TileShape, ClusterShape,
    cutlass::gemm::collective::StageCountAutoCarveout<static_cast<int>(sizeof(typename CollectiveEpilogue::SharedStorage))>,
    cutlass::gemm::collective::KernelScheduleAuto
  >::CollectiveOp;

using GemmKernel = cutlass::gemm::kernel::GemmUniversal<
    cute::Shape<int,int,int,int>,
    CollectiveMainloop,
    CollectiveEpilogue
>;
using Gemm = cutlass::gemm::device::GemmUniversalAdapter<GemmKernel>;

// Force the device kernel symbol into the cubin without needing a host main.
auto* _anchor = &cutlass::device_kernel<GemmKernel>;


// ===== COMPILED SASS (sm_90a) =====

	.target	sm_90a

	.elftype	@"ET_EXEC"


//--------------------- .note.nv.tkinfo           --------------------------
	.section	.note.nv.tkinfo,"",@"SHT_NOTE"
	.sectionflags	@"SHF_NOTE_NV_TKINFO"
	.tkinfo
        /*0018*/ 	.word	0x00000002
        /*0030*/ 	.string	""
        /*0030*/ 	.string	"ptxas"
        /*0030*/ 	.string	"Cuda compilation tools, release 13.0, V13.0.88"
        /*0030*/ 	.string	"Build cuda_13.0.r13.0/compiler.36424714_0"
        /*0030*/ 	.string	"-arch sm_90a -m 64 "



//--------------------- .note.nv.cuinfo           --------------------------
	.section	.note.nv.cuinfo,"",@"SHT_NOTE"
	.sectionflags	@"SHF_NOTE_NV_CUINFO"
        /*0018*/ 	.short	0x0002
        /*001a*/ 	.short	0x005a
        /*001c*/ 	.short	0x0082
	.zero		2


//--------------------- .nv.info                  --------------------------
	.section	.nv.info,"",@"SHT_CUDA_INFO"
	.align	4


	//----- nvinfo : EIATTR_REGCOUNT
	.align		4
        /*0000*/ 	.byte	0x04, 0x2f
        /*0002*/ 	.short	(.L_15 - .L_14)
	.align		4
.L_14:
        /*0004*/ 	.word	index@(_ZN7cutlass13device_kernelINS_4gemm6kernel13GemmUniversalIN4cute5tupleIJiiiiEEENS1_10collective13CollectiveMmaINS1_34MainloopSm90TmaGmmaWarpSpecializedILi5ENS5_IJNS4_1CILi1EEESB_SB_EEENS1_32KernelTmaWarpSpecializedPingpongEEENS5_IJNSA_ILi64EEENSA_ILi240EEENSA_ILi128EEEEEEaNS5_IJlSB_lEEEaSJ_NS4_8TiledMMAINS4_8MMA_AtomIJNS4_4SM904GMMA26MMA_64x16x32_S32S8S8_SS_TNEEEENS4_6LayoutISC_NS5_IJNSA_ILi0EEESR_SR_EEEEENS5_IJNS4_10UnderscoreESU_SU_EEEEENS4_13SM90_TMA_LOADENS4_14ComposedLayoutINS4_7SwizzleILi3ELi4ELi3EEENS4_18smem_ptr_flag_bitsILi8EEENSQ_INS5_IJNSA_ILi8EEESH_EEENS5_IJSH_SB_EEEEEEEvNS4_8identityESX_S17_vS18_EENS_8epilogue10collective6detail29Sm90TmaWarpSpecializedAdapterINS1B_15DefaultEpilogueIaSJ_SJ_NS1A_6thread17LinearCombinationIaLi1EiiLNS1F_9ScaleType4KindE0ELNS_15FloatRoundStyleE2EaEENS1_15EpilogueDefaultEEEEEvvEEEEvNT_6ParamsE)
        /*0008*/ 	.word	0x000000a8


	//----- nvinfo : EIATTR_FRAME_SIZE
	.align		4
.L_15:
        /*000c*/ 	.byte	0x04, 0x11
        /*000e*/ 	.short	(.L_17 - .L_16)
	.align		4
.L_16:
        /*0010*/ 	.word	index@(_ZN7cutlass13device_kernelINS_4gemm6kernel13GemmUniversalIN4cute5tupleIJiiiiEEENS1_10collective13CollectiveMmaINS1_34MainloopSm90TmaGmmaWarpSpecializedILi5ENS5_IJNS4_1CILi1EEESB_SB_EEENS1_32KernelTmaWarpSpecializedPingpongEEENS5_IJNSA_ILi64EEENSA_ILi240EEENSA_ILi128EEEEEEaNS5_IJlSB_lEEEaSJ_NS4_8TiledMMAINS4_8MMA_AtomIJNS4_4SM904GMMA26MMA_64x16x32_S32S8S8_SS_TNEEEENS4_6LayoutISC_NS5_IJNSA_ILi0EEESR_SR_EEEEENS5_IJNS4_10UnderscoreESU_SU_EEEEENS4_13SM90_TMA_LOADENS4_14ComposedLayoutINS4_7SwizzleILi3ELi4ELi3EEENS4_18smem_ptr_flag_bitsILi8EEENSQ_INS5_IJNSA_ILi8EEESH_EEENS5_IJSH_SB_EEEEEEEvNS4_8identityESX_S17_vS18_EENS_8epilogue10collective6detail29Sm90TmaWarpSpecializedAdapterINS1B_15DefaultEpilogueIaSJ_SJ_NS1A_6thread17LinearCombinationIaLi1EiiLNS1F_9ScaleType4KindE0ELNS_15FloatRoundStyleE2EaEENS1_15EpilogueDefaultEEEEEvvEEEEvNT_6ParamsE)
        /*0014*/ 	.word	0x00000008


	//----- nvinfo : EIATTR_MIN_STACK_SIZE
	.align		4
.L_17:
        /*0018*/ 	.byte	0x04, 0x12
        /*001a*/ 	.short	(.L_19 - .L_18)
	.align		4
.L_18:
        /*001c*/ 	.word	index@(_ZN7cutlass13device_kernelINS_4gemm6kernel13GemmUniversalIN4cute5tupleIJiiiiEEENS1_10collective13CollectiveMmaINS1_34MainloopSm90TmaGmmaWarpSpecializedILi5ENS5_IJNS4_1CILi1EEESB_SB_EEENS1_32KernelTmaWarpSpecializedPingpongEEENS5_IJNSA_ILi64EEENSA_ILi240EEENSA_ILi128EEEEEEaNS5_IJlSB_lEEEaSJ_NS4_8TiledMMAINS4_8MMA_AtomIJNS4_4SM904GMMA26MMA_64x16x32_S32S8S8_SS_TNEEEENS4_6LayoutISC_NS5_IJNSA_ILi0EEESR_SR_EEEEENS5_IJNS4_10UnderscoreESU_SU_EEEEENS4_13SM90_TMA_LOADENS4_14ComposedLayoutINS4_7SwizzleILi3ELi4ELi3EEENS4_18smem_ptr_flag_bitsILi8EEENSQ_INS5_IJNSA_ILi8EEESH_EEENS5_IJSH_SB_EEEEEEEvNS4_8identityESX_S17_vS18_EENS_8epilogue10collective6detail29Sm90TmaWarpSpecializedAdapterINS1B_15DefaultEpilogueIaSJ_SJ_NS1A_6thread17LinearCombinationIaLi1EiiLNS1F_9ScaleType4KindE0ELNS_15FloatRoundStyleE2EaEENS1_15EpilogueDefaultEEEEEvvEEEEvNT_6ParamsE)
        /*0020*/ 	.word	0x00000008
.L_19:


//--------------------- .nv.compat                --------------------------
	.section	.nv.compat,"",@"SHT_CUDA_COMPAT_INFO"
	.align	4
        /*0000*/ 	.byte	0x02, 0x09, 0x01, 0x00, 0x02, 0x02, 0x04, 0x00, 0x02, 0x05, 0x05, 0x00, 0x03, 0x07, 0x01, 0x01
        /*0010*/ 	.byte	0x02, 0x03, 0x01, 0x00, 0x02, 0x06, 0x01, 0x00, 0x04, 0x0b, 0x08, 0x00, 0x00, 0x00, 0x00, 0x00
        /*0020*/ 	.byte	0x00, 0x00, 0x00, 0x00


//--------------------- .nv.info._ZN7cutlass13device_kernelINS_4gemm6kernel13GemmUniversalIN4cute5tupleIJiiiiEEENS1_10collective13CollectiveMmaINS1_34MainloopSm90TmaGmmaWarpSpecializedILi5ENS5_IJNS4_1CILi1EEESB_SB_EEENS1_32KernelTmaWarpSpecializedPingpongEEENS5_IJNSA_ILi64EEENSA_ILi240EEENSA_ILi128EEEEEEaNS5_IJlSB_lEEEaSJ_NS4_8TiledMMAINS4_8MMA_AtomIJNS4_4SM904GMMA26MMA_64x16x32_S32S8S8_SS_TNEEEENS4_6LayoutISC_NS5_IJNSA_ILi0EEESR_SR_EEEEENS5_IJNS4_10UnderscoreESU_SU_EEEEENS4_13SM90_TMA_LOADENS4_14ComposedLayoutINS4_7SwizzleILi3ELi4ELi3EEENS4_18smem_ptr_flag_bitsILi8EEENSQ_INS5_IJNSA_ILi8EEESH_EEENS5_IJSH_SB_EEEEEEEvNS4_8identityESX_S17_vS18_EENS_8epilogue10collective6detail29Sm90TmaWarpSpecializedAdapterINS1B_15DefaultEpilogueIaSJ_SJ_NS1A_6thread17LinearCombinationIaLi1EiiLNS1F_9ScaleType4KindE0ELNS_15FloatRoundStyleE2EaEENS1_15EpilogueDefaultEEEEEvvEEEEvNT_6ParamsE --------------------------
	.section	.nv.info._ZN7cutlass13device_kernelINS_4gemm6kernel13GemmUniversalIN4cute5tupleIJiiiiEEENS1_10collective13CollectiveMmaINS1_34MainloopSm90TmaGmmaWarpSpecializedILi5ENS5_IJNS4_1CILi1EEESB_SB_EEENS1_32KernelTmaWarpSpecializedPingpongEEENS5_IJNSA_ILi64EEENSA_ILi240EEENSA_ILi128EEEEEEaNS5_IJlSB_lEEEaSJ_NS4_8TiledMMAINS4_8MMA_AtomIJNS4_4SM904GMMA26MMA_64x16x32_S32S8S8_SS_TNEEEENS4_6LayoutISC_NS5_IJNSA_ILi0EEESR_SR_EEEEENS5_IJNS4_10UnderscoreESU_SU_EEEEENS4_13SM90_TMA_LOADENS4_14ComposedLayoutINS4_7SwizzleILi3ELi4ELi3EEENS4_18smem_ptr_flag_bitsILi8EEENSQ_INS5_IJNSA_ILi8EEESH_EEENS5_IJSH_SB_EEEEEEEvNS4_8identityESX_S17_vS18_EENS_8epilogue10collective6detail29Sm90TmaWarpSpecializedAdapterINS1B_15DefaultEpilogueIaSJ_SJ_NS1A_6thread17LinearCombinationIaLi1EiiLNS1F_9ScaleType4KindE0ELNS_15FloatRoundStyleE2EaEENS1_15EpilogueDefaultEEEEEvvEEEEvNT_6ParamsE,"",@"SHT_CUDA_INFO"
	.sectionflags	@""
	.align	4


	//----- nvinfo : EIATTR_CUDA_API_VERSION
	.align		4
        /*0000*/ 	.byte	0x04, 0x37
        /*0002*/ 	.short	(.L_21 - .L_20)
.L_20:
        /*0004*/ 	.word	0x00000082


	//----- nvinfo : EIATTR_KPARAM_INFO
	.align		4
.L_21:
        /*0008*/ 	.byte	0x04, 0x17
        /*000a*/ 	.short	(.L_23 - .L_22)
.L_22:
        /*000c*/ 	.word	0x00000000
        /*0010*/ 	.short	0x0000
        /*0012*/ 	.short	0x0070
        /*0014*/ 	.byte	0x00, 0xf0, 0x01, 0x10


	//----- nvinfo : EIATTR_SPARSE_MMA_MASK
	.align		4
.L_23:
        /*0018*/ 	.byte	0x03, 0x50
        /*001a*/ 	.short	0x0000


	//----- nvinfo : EIATTR_MAXREG_COUNT
	.align		4
        /*001c*/ 	.byte	0x03, 0x1b
        /*001e*/ 	.short	0x00a8


	//----- nvinfo : EIATTR_NUM_BARRIERS
	.align		4
        /*0020*/ 	.byte	0x02, 0x4c
        /*0022*/ 	.byte	0x01
	.zero		1


	//----- nvinfo : EIATTR_EXTERNS
	.align		4
        /*0024*/ 	.byte	0x04, 0x0f
        /*0026*/ 	.short	(.L_25 - .L_24)


	//   ....[0]....
	.align		4
.L_24:
        /*0028*/ 	.word	index@(__assertfail)


	//----- nvinfo : EIATTR_ANNOTATIONS
	.align		4
.L_25:
        /*002c*/ 	.byte	0x04, 0x55
        /*002e*/ 	.short	(.L_27 - .L_26)


	//   ....[0]....
.L_26:
        /*0030*/ 	.word	0x00000001
        /*0034*/ 	.byte	0xf0, 0x0a, 0x00, 0x00, 0x01, 0x00, 0x00, 0x00, 0xa0, 0xb0, 0x00, 0x00, 0x01, 0x00, 0x00, 0x00
        /*0044*/ 	.byte	0xb0, 0xbc, 0x00, 0x00


	//----- nvinfo : EIATTR_MERCURY_ISA_VERSION
	.align		4
.L_27:
        /*0048*/ 	.byte	0x03, 0x5f
        /*004a*/ 	.short	0x0101


	//----- nvinfo : EIATTR_INT_WARP_WIDE_INSTR_OFFSETS
	.align		4
        /*004c*/ 	.byte	0x04, 0x31
        /*004e*/ 	.short	(.L_29 - .L_28)


	//   ....[0]....
.L_28:
        /*0050*/ 	.word	0x00000400


	//   ....[1]....
        /*0054*/ 	.word	0x00000420


	//   ....[2]....
        /*0058*/ 	.word	0x000004a0


	//   ....[3]....
        /*005c*/ 	.word	0x000004b0


	//   ....[4]....
        /*0060*/ 	.word	0x000004c0


	//   ....[5]....
        /*0064*/ 	.word	0x000004e0


	//   ....[6]....
        /*0068*/ 	.word	0x00000570


	//   ....[7]....
        /*006c*/ 	.word	0x00000590


	//----- nvinfo : EIATTR_COOP_GROUP_MASK_REGIDS
	.align		4
.L_29:
        /*0070*/ 	.byte	0x04, 0x29
        /*0072*/ 	.short	(.L_31 - .L_30)


	//   ....[0]....
.L_30:
        /*0074*/ 	.word	0xffffffff


	//   ....[1]....
        /*0078*/ 	.word	0xffffffff


	//   ....[2]....
        /*007c*/ 	.word	0xffffffff


	//   ....[3]....
        /*0080*/ 	.word	0xffffffff


	//   ....[4]....
        /*0084*/ 	.word	0xffffffff


	//   ....[5]....
        /*0088*/ 	.word	0xffffffff


	//----- nvinfo : EIATTR_COOP_GROUP_INSTR_OFFSETS
	.align		4
.L_31:
        /*008c*/ 	.byte	0x04, 0x28
        /*008e*/ 	.short	(.L_33 - .L_32)


	//   ....[0]....
.L_32:
        /*0090*/ 	.word	0x00000070


	//   ....[1]....
        /*0094*/ 	.word	0x00000080


	//   ....[2]....
        /*0098*/ 	.word	0x00000140


	//   ....[3]....
        /*009c*/ 	.word	0x000002f0


	//   ....[4]....
        /*00a0*/ 	.word	0x00000330


	//   ....[5]....
        /*00a4*/ 	.word	0x00000380


	//----- nvinfo : EIATTR_REG_RECONFIG
	.align		4
.L_33:
        /*00a8*/ 	.byte	0x01, 0x54
	.zero		2


	//----- nvinfo : EIATTR_SYSCALL_OFFSETS
	.align		4
        /*00ac*/ 	.byte	0x04, 0x46
        /*00ae*/ 	.short	(.L_35 - .L_34)


	//   ....[0]....
.L_34:
        /*00b0*/ 	.word	0x00001590


	//----- nvinfo : EIATTR_MBARRIER_INSTR_OFFSETS
	.align		4
.L_35:
        /*00b4*/ 	.byte	0x04, 0x39
        /*00b6*/ 	.short	(.L_37 - .L_36)


	//   ....[0]....
.L_36:
        /*00b8*/ 	.word	0x00000240
        /*00bc*/ 	.word	0x000000ff
        /*00c0*/ 	.word	0x00000000
        /*00c4*/ 	.short	0x0100
        /*00c6*/ 	.byte	0x08
	.zero		1


	//   ....[1]....
        /*00c8*/ 	.word	0x00000250
        /*00cc*/ 	.word	0x000000ff
        /*00d0*/ 	.word	0x00000028
        /*00d4*/ 	.short	0x0100
        /*00d6*/ 	.byte	0x08
	.zero		1


	//   ....[2]....
        /*00d8*/ 	.word	0x00000260
        /*00dc*/ 	.word	0x000000ff
        /*00e0*/ 	.word	0x00000008
        /*00e4*/ 	.short	0x0100
        /*00e6*/ 	.byte	0x08
	.zero		1


	//   ....[3]....
        /*00e8*/ 	.word	0x00000270
        /*00ec*/ 	.word	0x000000ff
        /*00f0*/ 	.word	0x00000030
        /*00f4*/ 	.short	0x0100
        /*00f6*/ 	.byte	0x08
	.zero		1


	//   ....[4]....
        /*00f8*/ 	.word	0x00000280
        /*00fc*/ 	.word	0x000000ff
        /*0100*/ 	.word	0x00000010
        /*0104*/ 	.short	0x0100
        /*0106*/ 	.byte	0x08
	.zero		1


	//   ....[5]....
        /*0108*/ 	.word	0x00000290
        /*010c*/ 	.word	0x000000ff
        /*0110*/ 	.word	0x00000038
        /*0114*/ 	.short	0x0100
        /*0116*/ 	.byte	0x08
	.zero		1


	//   ....[6]....
        /*0118*/ 	.word	0x000002a0
        /*011c*/ 	.word	0x000000ff
        /*0120*/ 	.word	0x00000018
        /*0124*/ 	.short	0x0100
        /*0126*/ 	.byte	0x08
	.zero		1


	//   ....[7]....
        /*0128*/ 	.word	0x000002b0
        /*012c*/ 	.word	0x000000ff
        /*0130*/ 	.word	0x00000040
        /*0134*/ 	.short	0x0100
        /*0136*/ 	.byte	0x08
	.zero		1


	//   ....[8]....
        /*0138*/ 	.word	0x000002c0
        /*013c*/ 	.word	0x000000ff
        /*0140*/ 	.word	0x00000020
        /*0144*/ 	.short	0x0100
        /*0146*/ 	.byte	0x08
	.zero		1


	//   ....[9]....
        /*0148*/ 	.word	0x000002d0
        /*014c*/ 	.word	0x000000ff
        /*0150*/ 	.word	0x00000048
        /*0154*/ 	.short	0x0100
        /*0156*/ 	.byte	0x08
	.zero		1


	//   ....[10]....
        /*0158*/ 	.word	0x000005d0
        /*015c*/ 	.word	0x000000ff
        /*0160*/ 	.word	0x00000080
        /*0164*/ 	.short	0x0100
        /*0166*/ 	.byte	0x08
	.zero		1


	//   ....[11]....
        /*0168*/ 	.word	0x00000640
        /*016c*/ 	.word	0x000000ff
        /*0170*/ 	.word	0x00000088
        /*0174*/ 	.short	0x0100
        /*0176*/ 	.byte	0x08
	.zero		1


	//   ....[12]....
        /*0178*/ 	.word	0x00000660
        /*017c*/ 	.word	0x000000ff
        /*0180*/ 	.word	0x00000060
        /*0184*/ 	.short	0x0100
        /*0186*/ 	.byte	0x09
	.zero		1


	//   ....[13]....
        /*0188*/ 	.word	0x00000670
        /*018c*/ 	.word	0x000000ff
        /*0190*/ 	.word	0x00000068
        /*0194*/ 	.short	0x0100
        /*0196*/ 	.byte	0x09
	.zero		1


	//   ....[14]....
        /*0198*/ 	.word	0x00000680
        /*019c*/ 	.word	0x000000ff
        /*01a0*/ 	.word	0x00000070
        /*01a4*/ 	.short	0x0100
        /*01a6*/ 	.byte	0x09
	.zero		1


	//   ....[15]....
        /*01a8*/ 	.word	0x00000690
        /*01ac*/ 	.word	0x000000ff
        /*01b0*/ 	.word	0x00000078
        /*01b4*/ 	.short	0x0100
        /*01b6*/ 	.byte	0x09
	.zero		1


	//   ....[16]....
        /*01b8*/ 	.word	0x00001470
        /*01bc*/ 	.word	0x00000095
        /*01c0*/ 	.word	0x00000000
        /*01c4*/ 	.short	0x010a
        /*01c6*/ 	.byte	0x29
	.zero		1


	//   ....[17]....
        /*01c8*/ 	.word	0x00001620
        /*01cc*/ 	.word	0x00000003
        /*01d0*/ 	.word	0x00000000
        /*01d4*/ 	.short	0x010a
        /*01d6*/ 	.byte	0x3f
	.zero		1


	//   ....[18]....
        /*01d8*/ 	.word	0x00001680
        /*01dc*/ 	.word	0x00000003
        /*01e0*/ 	.word	0x00000000
        /*01e4*/ 	.short	0x010a
        /*01e6*/ 	.byte	0x3f
	.zero		1


	//   ....[19]....
        /*01e8*/ 	.word	0x000030d0
        /*01ec*/ 	.word	0x000000ff
        /*01f0*/ 	.word	0x00000000
        /*01f4*/ 	.short	0x010a
        /*01f6*/ 	.byte	0x08
	.zero		1


	//   ....[20]....
        /*01f8*/ 	.word	0x00003110
        /*01fc*/ 	.word	0x000000ff
        /*0200*/ 	.word	0x00000000
        /*0204*/ 	.short	0x010a
        /*0206*/ 	.byte	0x08
	.zero		1


	//   ....[21]....
        /*0208*/ 	.word	0x000048d0
        /*020c*/ 	.word	0x000000ff
        /*0210*/ 	.word	0x00000000
        /*0214*/ 	.short	0x0101
        /*0216*/ 	.byte	0x08
	.zero		1


	//   ....[22]....
        /*0218*/ 	.word	0x000049c0
        /*021c*/ 	.word	0x00000096
        /*0220*/ 	.word	0x00000000
        /*0224*/ 	.short	0x0101
        /*0226*/ 	.byte	0x2a
	.zero		1


	//   ....[23]....
        /*0228*/ 	.word	0x00004a90
        /*022c*/ 	.word	0x000000ff
        /*0230*/ 	.word	0x00000000
        /*0234*/ 	.short	0x0101
        /*0236*/ 	.byte	0x06
	.zero		1


	//   ....[24]....
        /*0238*/ 	.word	0x00004b40
        /*023c*/ 	.word	0x00000095
        /*0240*/ 	.word	0x00000010
        /*0244*/ 	.short	0x010a
        /*0246*/ 	.byte	0x29
	.zero		1


	//   ....[25]....
        /*0248*/ 	.word	0x0000b0c0
        /*024c*/ 	.word	0x00000098
        /*0250*/ 	.word	0x00000000
        /*0254*/ 	.short	0x0101
        /*0256*/ 	.byte	0x2a
	.zero		1


	//   ....[26]....
        /*0258*/ 	.word	0x0000ba20
        /*025c*/ 	.word	0x0000000a
        /*0260*/ 	.word	0x00000028
        /*0264*/ 	.short	0x010a
        /*0266*/ 	.byte	0x3f
	.zero		1


	//   ....[27]....
        /*0268*/ 	.word	0x0000bdc0
        /*026c*/ 	.word	0x00000005
        /*0270*/ 	.word	0x00000088
        /*0274*/ 	.short	0x0101
        /*0276*/ 	.byte	0x3f
	.zero		1


	//   ....[28]....
        /*0278*/ 	.word	0x0000c540
        /*027c*/ 	.word	0x00000009
        /*0280*/ 	.word	0x00000000
        /*0284*/ 	.short	0x010a
        /*0286*/ 	.byte	0x3f
	.zero		1


	//   ....[29]....
        /*0288*/ 	.word	0x0000c5c0
        /*028c*/ 	.word	0x00000008
        /*0290*/ 	.word	0x00000000
        /*0294*/ 	.short	0x010a
        /*0296*/ 	.byte	0x3f
	.zero		1


	//   ....[30]....
        /*0298*/ 	.word	0x0000c650
        /*029c*/ 	.word	0x00000009
        /*02a0*/ 	.word	0x00000000
        /*02a4*/ 	.short	0x010a
        /*02a6*/ 	.byte	0x3f
	.zero		1


	//   ....[31]....
        /*02a8*/ 	.word	0x0000c6e0
        /*02ac*/ 	.word	0x00000006
        /*02b0*/ 	.word	0x00000000
        /*02b4*/ 	.short	0x010a
        /*02b6*/ 	.byte	0x3f
	.zero		1


	//   ....[32]....
        /*02b8*/ 	.word	0x0000c770
        /*02bc*/ 	.word	0x00000003
        /*02c0*/ 	.word	0x00000000
        /*02c4*/ 	.short	0x010a
        /*02c6*/ 	.byte	0x3f
	.zero		1


	//   ....[33]....
        /*02c8*/ 	.word	0x0000c7d0
        /*02cc*/ 	.word	0x00000097
        /*02d0*/ 	.word	0x00000000
        /*02d4*/ 	.short	0x010a
        /*02d6*/ 	.byte	0x3f
	.zero		1


	//   ....[34]....
        /*02d8*/ 	.word	0x0000c820
        /*02dc*/ 	.word	0x00000003
        /*02e0*/ 	.word	0x00000000
        /*02e4*/ 	.short	0x010a
        /*02e6*/ 	.byte	0x3f
	.zero		1


	//   ....[35]....
        /*02e8*/ 	.word	0x0000c880
        /*02ec*/ 	.word	0x00000004
        /*02f0*/ 	.word	0x00000000
        /*02f4*/ 	.short	0x010a
        /*02f6*/ 	.byte	0x3f
	.zero		1


	//   ....[36]....
        /*02f8*/ 	.word	0x0000c8d0
        /*02fc*/ 	.word	0x00000097
        /*0300*/ 	.word	0x00000010
        /*0304*/ 	.short	0x010a
        /*0306*/ 	.byte	0x3f
	.zero		1


	//   ....[37]....
        /*0308*/ 	.word	0x0000c9a0
        /*030c*/ 	.word	0x0000000a
        /*0310*/ 	.word	0x00000028
        /*0314*/ 	.short	0x010a
        /*0316*/ 	.byte	0x3f
	.zero		1


	//   ....[38]....
        /*0318*/ 	.word	0x0000ca70
        /*031c*/ 	.word	0x00000009
        /*0320*/ 	.word	0x00000000
        /*0324*/ 	.short	0x010a
        /*0326*/ 	.byte	0x3f
	.zero		1


	//   ....[39]....
        /*0328*/ 	.word	0x0000cac0
        /*032c*/ 	.word	0x00000008
        /*0330*/ 	.word	0x00000000
        /*0334*/ 	.short	0x010a
        /*0336*/ 	.byte	0x3f
	.zero		1


	//   ....[40]....
        /*0338*/ 	.word	0x0000cb10
        /*033c*/ 	.word	0x00000009
        /*0340*/ 	.word	0x00000000
        /*0344*/ 	.short	0x010a
        /*0346*/ 	.byte	0x3f
	.zero		1


	//   ....[41]....
        /*0348*/ 	.word	0x0000cb60
        /*034c*/ 	.word	0x00000006
        /*0350*/ 	.word	0x00000000
        /*0354*/ 	.short	0x010a
        /*0356*/ 	.byte	0x3f
	.zero		1


	//----- nvinfo : EIATTR_NUM_MBARRIERS
	.align		4
.L_37:
        /*0358*/ 	.byte	0x03, 0x38
        /*035a*/ 	.short	0x0010


	//----- nvinfo : EIATTR_EXIT_INSTR_OFFSETS
	.align		4
        /*035c*/ 	.byte	0x04, 0x1c
        /*035e*/ 	.short	(.L_39 - .L_38)


	//   ....[0]....
.L_38:
        /*0360*/ 	.word	0x000011a0


	//   ....[1]....
        /*0364*/ 	.word	0x00001200


	//   ....[2]....
        /*0368*/ 	.word	0x0000b750


	//   ....[3]....
        /*036c*/ 	.word	0x0000b780


	//   ....[4]....
        /*0370*/ 	.word	0x0000c7c0


	//----- nvinfo : EIATTR_MAX_THREADS
	.align		4
.L_39:
        /*0374*/ 	.byte	0x04, 0x05
        /*0376*/ 	.short	(.L_41 - .L_40)
.L_40:
        /*0378*/ 	.word	0x00000180
        /*037c*/ 	.word	0x00000001
        /*0380*/ 	.word	0x00000001


	//----- nvinfo : EIATTR_CRS_STACK_SIZE
	.align		4
.L_41:
        /*0384*/ 	.byte	0x04, 0x1e
        /*0386*/ 	.short	(.L_43 - .L_42)
.L_42:
        /*0388*/ 	.word	0x00000000


	//----- nvinfo : EIATTR_CBANK_PARAM_SIZE
	.align		4
.L_43:
        /*038c*/ 	.byte	0x03, 0x19
        /*038e*/ 	.short	0x0470


	//----- nvinfo : EIATTR_PARAM_CBANK
	.align		4
        /*0390*/ 	.byte	0x04, 0x0a
        /*0392*/ 	.short	(.L_45 - .L_44)
	.align		4
.L_44:
        /*0394*/ 	.word	index@(.nv.constant0._ZN7cutlass13device_kernelINS_4gemm6kernel13GemmUniversalIN4cute5tupleIJiiiiEEENS1_10collective13CollectiveMmaINS1_34MainloopSm90TmaGmmaWarpSpecializedILi5ENS5_IJNS4_1CILi1EEESB_SB_EEENS1_32KernelTmaWarpSpecializedPingpongEEENS5_IJNSA_ILi64EEENSA_ILi240EEENSA_ILi128EEEEEEaNS5_IJlSB_lEEEaSJ_NS4_8TiledMMAINS4_8MMA_AtomIJNS4_4SM904GMMA26MMA_64x16x32_S32S8S8_SS_TNEEEENS4_6LayoutISC_NS5_IJNSA_ILi0EEESR_SR_EEEEENS5_IJNS4_10UnderscoreESU_SU_EEEEENS4_13SM90_TMA_LOADENS4_14ComposedLayoutINS4_7SwizzleILi3ELi4ELi3EEENS4_18smem_ptr_flag_bitsILi8EEENSQ_INS5_IJNSA_ILi8EEESH_EEENS5_IJSH_SB_EEEEEEEvNS4_8identityESX_S17_vS18_EENS_8epilogue10collective6detail29Sm90TmaWarpSpecializedAdapterINS1B_15DefaultEpilogueIaSJ_SJ_NS1A_6thread17LinearCombinationIaLi1EiiLNS1F_9ScaleType4KindE0ELNS_15FloatRoundStyleE2EaEENS1_15EpilogueDefaultEEEEEvvEEEEvNT_6ParamsE)
        /*0398*/ 	.short	0x0210
        /*039a*/ 	.short	0x0470


	//----- nvinfo : EIATTR_SW_WAR
	.align		4
.L_45:
        /*039c*/ 	.byte	0x04, 0x36
        /*039e*/ 	.short	(.L_47 - .L_46)
.L_46:
        /*03a0*/ 	.word	0x00000008
.L_47:


//--------------------- .nv.callgraph             --------------------------
	.section	.nv.callgraph,"",@"SHT_CUDA_CALLGRAPH"
	.align	4
	.sectionentsize	8
	.align		4
        /*0000*/ 	.word	0x00000000
	.align		4
        /*0004*/ 	.word	0xffffffff
	.align		4
        /*0008*/ 	.word	index@(_ZN7cutlass13device_kernelINS_4gemm6kernel13GemmUniversalIN4cute5tupleIJiiiiEEENS1_10collective13CollectiveMmaINS1_34MainloopSm90TmaGmmaWarpSpecializedILi5ENS5_IJNS4_1CILi1EEESB_SB_EEENS1_32KernelTmaWarpSpecializedPingpongEEENS5_IJNSA_ILi64EEENSA_ILi240EEENSA_ILi128EEEEEEaNS5_IJlSB_lEEEaSJ_NS4_8TiledMMAINS4_8MMA_AtomIJNS4_4SM904GMMA26MMA_64x16x32_S32S8S8_SS_TNEEEENS4_6LayoutISC_NS5_IJNSA_ILi0EEESR_SR_EEEEENS5_IJNS4_10UnderscoreESU_SU_EEEEENS4_13SM90_TMA_LOADENS4_14ComposedLayoutINS4_7SwizzleILi3ELi4ELi3EEENS4_18smem_ptr_flag_bitsILi8EEENSQ_INS5_IJNSA_ILi8EEESH_EEENS5_IJSH_SB_EEEEEEEvNS4_8identityESX_S17_vS18_EENS_8epilogue10collective6detail29Sm90TmaWarpSpecializedAdapterINS1B_15DefaultEpilogueIaSJ_SJ_NS1A_6thread17LinearCombinationIaLi1EiiLNS1F_9ScaleType4KindE0ELNS_15FloatRoundStyleE2EaEENS1_15EpilogueDefaultEEEEEvvEEEEvNT_6ParamsE)
	.align		4
        /*000c*/ 	.word	index@(__assertfail)
	.align		4
        /*0010*/ 	.word	0x00000000
	.align		4
        /*0014*/ 	.word	0xfffffffe
	.align		4
        /*0018*/ 	.word	0x00000000
	.align		4
        /*001c*/ 	.word	0xfffffffd
	.align		4
        /*0020*/ 	.word	0x00000000
	.align		4
        /*0024*/ 	.word	0xfffffffc


//--------------------- .nv.constant4             --------------------------
	.section	.nv.constant4,"a",@progbits
	.align	8
	.align		8
.nv.constant4:
        /*0000*/ 	.dword	__assertfail
	.align		8
        /*0008*/ 	.dword	__unnamed_1
	.align		8
        /*0010*/ 	.dword	_ZN39_INTERNAL_9d5a1824_4_k_cu_dccf360d_66034cuda3std3__45__cpo5beginE
	.align		8
        /*0018*/ 	.dword	_ZN39_INTERNAL_9d5a1824_4_k_cu_dccf360d_66034cuda3std3__45__cpo3endE
	.align		8
        /*0020*/ 	.dword	_ZN39_INTERNAL_9d5a1824_4_k_cu_dccf360d_66034cuda3std3__45__cpo6cbeginE
	.align		8
        /*0028*/ 	.dword	_ZN39_INTERNAL_9d5a1824_4_k_cu_dccf360d_66034cuda3std3__45__cpo4cendE
	.align		8
        /*0030*/ 	.dword	_ZN39_INTERNAL_9d5a1824_4_k_cu_dccf360d_66034cuda3std3__441_GLOBAL__N__9d5a1824_4_k_cu_dccf360d_66036ignoreE
	.align		8
        /*0038*/ 	.dword	_ZN39_INTERNAL_9d5a1824_4_k_cu_dccf360d_66034cuda3std3__419piecewise_constructE
	.align		8
        /*0040*/ 	.dword	_ZN39_INTERNAL_9d5a1824_4_k_cu_dccf360d_66034cuda3std3__48in_placeE
	.align		8
        /*0048*/ 	.dword	_ZN39_INTERNAL_9d5a1824_4_k_cu_dccf360d_66034cuda3std6ranges3__45__cpo4swapE
	.align		8
        /*0050*/ 	.dword	_ZN39_INTERNAL_9d5a1824_4_k_cu_dccf360d_66034cuda3std6ranges3__45__cpo9iter_moveE
	.align		8
        /*0058*/ 	.dword	_ZN39_INTERNAL_9d5a1824_4_k_cu_dccf360d_66034cute7productE
	.align		8
        /*0060*/ 	.dword	_ZN39_INTERNAL_9d5a1824_4_k_cu_dccf360d_66034cute1_E
	.align		8
        /*0068*/ 	.dword	$str$22
	.align		8
        /*0070*/ 	.dword	$str$23


//--------------------- .text._ZN7cutlass13device_kernelINS_4gemm6kernel13GemmUniversalIN4cute5tupleIJiiiiEEENS1_10collective13CollectiveMmaINS1_34MainloopSm90TmaGmmaWarpSpecializedILi5ENS5_IJNS4_1CILi1EEESB_SB_EEENS1_32KernelTmaWarpSpecializedPingpongEEENS5_IJNSA_ILi64EEENSA_ILi240EEENSA_ILi128EEEEEEaNS5_IJlSB_lEEEaSJ_NS4_8TiledMMAINS4_8MMA_AtomIJNS4_4SM904GMMA26MMA_64x16x32_S32S8S8_SS_TNEEEENS4_6LayoutISC_NS5_IJNSA_ILi0EEESR_SR_EEEEENS5_IJNS4_10UnderscoreESU_SU_EEEEENS4_13SM90_TMA_LOADENS4_14ComposedLayoutINS4_7SwizzleILi3ELi4ELi3EEENS4_18smem_ptr_flag_bitsILi8EEENSQ_INS5_IJNSA_ILi8EEESH_EEENS5_IJSH_SB_EEEEEEEvNS4_8identityESX_S17_vS18_EENS_8epilogue10collective6detail29Sm90TmaWarpSpecializedAdapterINS1B_15DefaultEpilogueIaSJ_SJ_NS1A_6thread17LinearCombinationIaLi1EiiLNS1F_9ScaleType4KindE0ELNS_15FloatRoundStyleE2EaEENS1_15EpilogueDefaultEEEEEvvEEEEvNT_6ParamsE --------------------------
	.section	.text._ZN7cutlass13device_kernelINS_4gemm6kernel13GemmUniversalIN4cute5tupleIJiiiiEEENS1_10collective13CollectiveMmaINS1_34MainloopSm90TmaGmmaWarpSpecializedILi5ENS5_IJNS4_1CILi1EEESB_SB_EEENS1_32KernelTmaWarpSpecializedPingpongEEENS5_IJNSA_ILi64EEENSA_ILi240EEENSA_ILi128EEEEEEaNS5_IJlSB_lEEEaSJ_NS4_8TiledMMAINS4_8MMA_AtomIJNS4_4SM904GMMA26MMA_64x16x32_S32S8S8_SS_TNEEEENS4_6LayoutISC_NS5_IJNSA_ILi0EEESR_SR_EEEEENS5_IJNS4_10UnderscoreESU_SU_EEEEENS4_13SM90_TMA_LOADENS4_14ComposedLayoutINS4_7SwizzleILi3ELi4ELi3EEENS4_18smem_ptr_flag_bitsILi8EEENSQ_INS5_IJNSA_ILi8EEESH_EEENS5_IJSH_SB_EEEEEEEvNS4_8identityESX_S17_vS18_EENS_8epilogue10collective6detail29Sm90TmaWarpSpecializedAdapterINS1B_15DefaultEpilogueIaSJ_SJ_NS1A_6thread17LinearCombinationIaLi1EiiLNS1F_9ScaleType4KindE0ELNS_15FloatRoundStyleE2EaEENS1_15EpilogueDefaultEEEEEvvEEEEvNT_6ParamsE,"ax",@progbits
	.align	128
.text._ZN7cutlass13device_kernelINS_4gemm6kernel13GemmUniversalIN4cute5tupleIJiiiiEEENS1_10collective13CollectiveMmaINS1_34MainloopSm90TmaGmmaWarpSpecializedILi5ENS5_IJNS4_1CILi1EEESB_SB_EEENS1_32KernelTmaWarpSpecializedPingpongEEENS5_IJNSA_ILi64EEENSA_ILi240EEENSA_ILi128EEEEEEaNS5_IJlSB_lEEEaSJ_NS4_8TiledMMAINS4_8MMA_AtomIJNS4_4SM904GMMA26MMA_64x16x32_S32S8S8_SS_TNEEEENS4_6LayoutISC_NS5_IJNSA_ILi0EEESR_SR_EEEEENS5_IJNS4_10UnderscoreESU_SU_EEEEENS4_13SM90_TMA_LOADENS4_14ComposedLayoutINS4_7SwizzleILi3ELi4ELi3EEENS4_18smem_ptr_flag_bitsILi8EEENSQ_INS5_IJNSA_ILi8EEESH_EEENS5_IJSH_SB_EEEEEEEvNS4_8identityESX_S17_vS18_EENS_8epilogue10collective6detail29Sm90TmaWarpSpecializedAdapterINS1B_15DefaultEpilogueIaSJ_SJ_NS1A_6thread17LinearCombinationIaLi1EiiLNS1F_9ScaleType4KindE0ELNS_15FloatRoundStyleE2EaEENS1_15EpilogueDefaultEEEEEvvEEEEvNT_6ParamsE:
        .type           _ZN7cutlass13device_kernelINS_4gemm6kernel13GemmUniversalIN4cute5tupleIJiiiiEEENS1_10collective13CollectiveMmaINS1_34MainloopSm90TmaGmmaWarpSpecializedILi5ENS5_IJNS4_1CILi1EEESB_SB_EEENS1_32KernelTmaWarpSpecializedPingpongEEENS5_IJNSA_ILi64EEENSA_ILi240EEENSA_ILi128EEEEEEaNS5_IJlSB_lEEEaSJ_NS4_8TiledMMAINS4_8MMA_AtomIJNS4_4SM904GMMA26MMA_64x16x32_S32S8S8_SS_TNEEEENS4_6LayoutISC_NS5_IJNSA_ILi0EEESR_SR_EEEEENS5_IJNS4_10UnderscoreESU_SU_EEEEENS4_13SM90_TMA_LOADENS4_14ComposedLayoutINS4_7SwizzleILi3ELi4ELi3EEENS4_18smem_ptr_flag_bitsILi8EEENSQ_INS5_IJNSA_ILi8EEESH_EEENS5_IJSH_SB_EEEEEEEvNS4_8identityESX_S17_vS18_EENS_8epilogue10collective6detail29Sm90TmaWarpSpecializedAdapterINS1B_15DefaultEpilogueIaSJ_SJ_NS1A_6thread17LinearCombinationIaLi1EiiLNS1F_9ScaleType4KindE0ELNS_15FloatRoundStyleE2EaEENS1_15EpilogueDefaultEEEEEvvEEEEvNT_6ParamsE,@function
        .size           _ZN7cutlass13device_kernelINS_4gemm6kernel13GemmUniversalIN4cute5tupleIJiiiiEEENS1_10collective13CollectiveMmaINS1_34MainloopSm90TmaGmmaWarpSpecializedILi5ENS5_IJNS4_1CILi1EEESB_SB_EEENS1_32KernelTmaWarpSpecializedPingpongEEENS5_IJNSA_ILi64EEENSA_ILi240EEENSA_ILi128EEEEEEaNS5_IJlSB_lEEEaSJ_NS4_8TiledMMAINS4_8MMA_AtomIJNS4_4SM904GMMA26MMA_64x16x32_S32S8S8_SS_TNEEEENS4_6LayoutISC_NS5_IJNSA_ILi0EEESR_SR_EEEEENS5_IJNS4_10UnderscoreESU_SU_EEEEENS4_13SM90_TMA_LOADENS4_14ComposedLayoutINS4_7SwizzleILi3ELi4ELi3EEENS4_18smem_ptr_flag_bitsILi8EEENSQ_INS5_IJNSA_ILi8EEESH_EEENS5_IJSH_SB_EEEEEEEvNS4_8identityESX_S17_vS18_EENS_8epilogue10collective6detail29Sm90TmaWarpSpecializedAdapterINS1B_15DefaultEpilogueIaSJ_SJ_NS1A_6thread17LinearCombinationIaLi1EiiLNS1F_9ScaleType4KindE0ELNS_15FloatRoundStyleE2EaEENS1_15EpilogueDefaultEEEEEvvEEEEvNT_6ParamsE,(.L_x_315 - _ZN7cutlass13device_kernelINS_4gemm6kernel13GemmUniversalIN4cute5tupleIJiiiiEEENS1_10collective13CollectiveMmaINS1_34MainloopSm90TmaGmmaWarpSpecializedILi5ENS5_IJNS4_1CILi1EEESB_SB_EEENS1_32KernelTmaWarpSpecializedPingpongEEENS5_IJNSA_ILi64EEENSA_ILi240EEENSA_ILi128EEEEEEaNS5_IJlSB_lEEEaSJ_NS4_8TiledMMAINS4_8MMA_AtomIJNS4_4SM904GMMA26MMA_64x16x32_S32S8S8_SS_TNEEEENS4_6LayoutISC_NS5_IJNSA_ILi0EEESR_SR_EEEEENS5_IJNS4_10UnderscoreESU_SU_EEEEENS4_13SM90_TMA_LOADENS4_14ComposedLayoutINS4_7SwizzleILi3ELi4ELi3EEENS4_18smem_ptr_flag_bitsILi8EEENSQ_INS5_IJNSA_ILi8EEESH_EEENS5_IJSH_SB_EEEEEEEvNS4_8identityESX_S17_vS18_EENS_8epilogue10collective6detail29Sm90TmaWarpSpecializedAdapterINS1B_15DefaultEpilogueIaSJ_SJ_NS1A_6thread17LinearCombinationIaLi1EiiLNS1F_9ScaleType4KindE0ELNS_15FloatRoundStyleE2EaEENS1_15EpilogueDefaultEEEEEvvEEEEvNT_6ParamsE)
        .other          _ZN7cutlass13device_kernelINS_4gemm6kernel13GemmUniversalIN4cute5tupleIJiiiiEEENS1_10collective13CollectiveMmaINS1_34MainloopSm90TmaGmmaWarpSpecializedILi5ENS5_IJNS4_1CILi1EEESB_SB_EEENS1_32KernelTmaWarpSpecializedPingpongEEENS5_IJNSA_ILi64EEENSA_ILi240EEENSA_ILi128EEEEEEaNS5_IJlSB_lEEEaSJ_NS4_8TiledMMAINS4_8MMA_AtomIJNS4_4SM904GMMA26MMA_64x16x32_S32S8S8_SS_TNEEEENS4_6LayoutISC_NS5_IJNSA_ILi0EEESR_SR_EEEEENS5_IJNS4_10UnderscoreESU_SU_EEEEENS4_13SM90_TMA_LOADENS4_14ComposedLayoutINS4_7SwizzleILi3ELi4ELi3EEENS4_18smem_ptr_flag_bitsILi8EEENSQ_INS5_IJNSA_ILi8EEESH_EEENS5_IJSH_SB_EEEEEEEvNS4_8identityESX_S17_vS18_EENS_8epilogue10collective6detail29Sm90TmaWarpSpecializedAdapterINS1B_15DefaultEpilogueIaSJ_SJ_NS1A_6thread17LinearCombinationIaLi1EiiLNS1F_9ScaleType4KindE0ELNS_15FloatRoundStyleE2EaEENS1_15EpilogueDefaultEEEEEvvEEEEvNT_6ParamsE,@"STO_CUDA_ENTRY STV_DEFAULT"
_ZN7cutlass13device_kernelINS_4gemm6kernel13GemmUniversalIN4cute5tupleIJiiiiEEENS1_10collective13CollectiveMmaINS1_34MainloopSm90TmaGmmaWarpSpecializedILi5ENS5_IJNS4_1CILi1EEESB_SB_EEENS1_32KernelTmaWarpSpecializedPingpongEEENS5_IJNSA_ILi64EEENSA_ILi240EEENSA_ILi128EEEEEEaNS5_IJlSB_lEEEaSJ_NS4_8TiledMMAINS4_8MMA_AtomIJNS4_4SM904GMMA26MMA_64x16x32_S32S8S8_SS_TNEEEENS4_6LayoutISC_NS5_IJNSA_ILi0EEESR_SR_EEEEENS5_IJNS4_10UnderscoreESU_SU_EEEEENS4_13SM90_TMA_LOADENS4_14ComposedLayoutINS4_7SwizzleILi3ELi4ELi3EEENS4_18smem_ptr_flag_bitsILi8EEENSQ_INS5_IJNSA_ILi8EEESH_EEENS5_IJSH_SB_EEEEEEEvNS4_8identityESX_S17_vS18_EENS_8epilogue10collective6detail29Sm90TmaWarpSpecializedAdapterINS1B_15DefaultEpilogueIaSJ_SJ_NS1A_6thread17LinearCombinationIaLi1EiiLNS1F_9ScaleType4KindE0ELNS_15FloatRoundStyleE2EaEENS1_15EpilogueDefaultEEEEEvvEEEEvNT_6ParamsE:
[----:B------:R-:W0:Y:S02]  /*0000*/  LDC R1, c[0x0][0x28] ;  /* 0x00000a00ff017b82 */ /* 0x000e240000000800 */
[----:B0-----:R-:W-:Y:S01]  /*0010*/  VIADD R1, R1, 0xfffffff8 ;  /* 0xfffffff801017836 */ /* 0x001fe20000000000 */
[----:B------:R-:W0:Y:S01]  /*0020*/  S2R R4, SR_TID.X ;  /* 0x0000000000047919 */ /* 0x000e220000002100 */
[----:B------:R-:W-:Y:S01]  /*0030*/  ELECT P0, URZ, PT ;  /* 0x00000000003f782f */ /* 0x000fe20003800000 */
[----:B------:R-:W-:Y:S01]  /*0040*/  BSSY B0, `(.L_x_0) ;  /* 0x000000f000007945 */ /* 0x000fe20003800000 */
[--C-:B0-----:R-:W-:Y:S02]  /*0050*/  SHF.R.U32.HI R0, RZ, 0x5, R4.reuse ;  /* 0x00000005ff007819 */ /* 0x101fe40000011604 */
[----:B------:R-:W-:-:S03]  /*0060*/  SHF.R.U32.HI R5, RZ, 0x7, R4 ;  /* 0x00000007ff057819 */ /* 0x000fc60000011604 */
[----:B------:R-:W0:Y:S04]  /*0070*/  SHFL.IDX PT, R2, R0, RZ, 0x1f ;  /* 0x00001fff00027589 */ /* 0x000e2800000e0000 */
[----:B------:R1:W2:Y:S01]  /*0080*/  SHFL.IDX PT, R8, R5, RZ, 0x1f ;  /* 0x00001fff05087589 */ /* 0x0002a200000e0000 */
[----:B0-----:R-:W-:-:S13]  /*0090*/  ISETP.NE.OR P0, PT, R2, RZ, !P0 ;  /* 0x000000ff0200720c */ /* 0x001fda0004705670 */
[----:B-12---:R-:W-:Y:S05]  /*00a0*/  @P0 BRA `(.L_x_1) ;  /* 0x0000000000200947 */ /* 0x006fea0003800000 */
[----:B------:R-:W-:Y:S02]  /*00b0*/  ULDC.64 UR4, c[0x0][0x198] ;  /* 0x0000660000047ab9 */ /* 0x000fe40000000a00 */
[----:B------:R-:W-:Y:S02]  /*00c0*/  UIADD3 UR6, UP0, UR4, 0xf0, URZ ;  /* 0x000000f004067890 */ /* 0x000fe4000ff1e03f */
[----:B------:R-:W-:Y:S02]  /*00d0*/  UIADD3 UR4, UP1, UR4, 0x1f0, URZ ;  /* 0x000001f004047890 */ /* 0x000fe4000ff3e03f */
[----:B------:R-:W-:Y:S02]  /*00e0*/  UIADD3.X UR7, URZ, UR5, URZ, UP0, !UPT ;  /* 0x000000053f077290 */ /* 0x000fe400087fe43f */
[----:B------:R-:W-:-:S07]  /*00f0*/  UIADD3.X UR5, URZ, UR5, URZ, UP1, !UPT ;  /* 0x000000053f057290 */ /* 0x000fce0008ffe43f */
[----:B------:R0:W-:Y:S02]  /*0100*/  UTMACCTL.PF [UR6] ;  /* 0x00000000060079b9 */ /* 0x0001e40008040000 */
[----:B------:R0:W-:Y:S02]  /*0110*/  UTMACCTL.PF [UR4] ;  /* 0x00000000040079b9 */ /* 0x0001e40008040000 */
[----:B0-----:R-:W-:Y:S01]  /*0120*/  NOP ;  /* 0x0000000000007918 */ /* 0x001fe20000000000 */
.L_x_1:
[----:B------:R-:W-:Y:S05]  /*0130*/  BSYNC B0 ;  /* 0x0000000000007941 */ /* 0x000fea0003800000 */
.L_x_0:
[----:B------:R-:W0:Y:S02]  /*0140*/  SHFL.IDX PT, R3, R0, RZ, 0x1f ;  /* 0x00001fff00037589 */ /* 0x000e2400000e0000 */
[----:B0-----:R-:W-:-:S13]  /*0150*/  ISETP.NE.AND P0, PT, R3, RZ, PT ;  /* 0x000000ff0300720c */ /* 0x001fda0003f05270 */
[----:B------:R-:W-:Y:S05]  /*0160*/  @P0 BRA `(.L_x_2) ;  /* 0x0000000000600947 */ /* 0x000fea0003800000 */
[----:B------:R-:W0:Y:S01]  /*0170*/  S2UR UR8, SR_CgaCtaId ;  /* 0x00000000000879c3 */ /* 0x000e220000008800 */
[----:B------:R-:W-:Y:S01]  /*0180*/  UMOV UR4, 0x400 ;  /* 0x0000040000047882 */ /* 0x000fe20000000000 */
[----:B------:R-:W-:Y:S01]  /*0190*/  UMOV UR5, 0x1 ;  /* 0x0000000100057882 */ /* 0x000fe20000000000 */
[----:B------:R-:W-:Y:S01]  /*01a0*/  UMOV UR6, 0x80 ;  /* 0x0000008000067882 */ /* 0x000fe20000000000 */
[----:B------:R-:W-:Y:S01]  /*01b0*/  ELECT P0, URZ, PT ;  /* 0x00000000003f782f */ /* 0x000fe20003800000 */
[----:B------:R-:W-:-:S04]  /*01c0*/  UIADD3 UR6, -UR6, 0x100000, URZ ;  /* 0x0010000006067890 */ /* 0x000fc8000fffe13f */
[----:B------:R-:W-:Y:S02]  /*01d0*/  USHF.L.U32 UR7, UR6, 0xb, URZ ;  /* 0x0000000b06077899 */ /* 0x000fe4000800063f */
[----:B------:R-:W-:Y:S02]  /*01e0*/  USHF.L.U32 UR6, UR6, 0x1, URZ ;  /* 0x0000000106067899 */ /* 0x000fe4000800063f */
[----:B0-----:R-:W-:Y:S02]  /*01f0*/  ULEA UR8, UR8, UR4, 0x18 ;  /* 0x0000000408087291 */ /* 0x001fe4000f8ec03f */
[----:B------:R-:W-:-:S04]  /*0200*/  UIADD3 UR4, -UR5, 0x100000, URZ ;  /* 0x0010000005047890 */ /* 0x000fc8000fffe13f */
[----:B------:R-:W-:Y:S02]  /*0210*/  USHF.L.U32 UR5, UR4, 0xb, URZ ;  /* 0x0000000b04057899 */ /* 0x000fe4000800063f */
[----:B------:R-:W-:Y:S01]  /*0220*/  USHF.L.U32 UR4, UR4, 0x1, URZ ;  /* 0x0000000104047899 */ /* 0x000fe2000800063f */
[----:B------:R-:W0:Y:S11]  /*0230*/  FENCE.VIEW.ASYNC.S ;  /* 0x00000000000073c6 */ /* 0x000e360000000000 */
[----:B0-----:R0:W1:Y:S01]  /*0240*/  SYNCS.EXCH.64 URZ, [UR8], UR4 ;  /* 0x00000004083f75b2 */ /* 0x0010620008000100 */
[----:B------:R0:W2:Y:S01]  /*0250*/  SYNCS.EXCH.64 URZ, [UR8+0x28], UR6 ;  /* 0x00002806083f75b2 */ /* 0x0000a20008000100 */
[----:B------:R0:W3:Y:S01]  /*0260*/  SYNCS.EXCH.64 URZ, [UR8+0x8], UR4 ;  /* 0x00000804083f75b2 */ /* 0x0000e20008000100 */
[----:B------:R0:W4:Y:S01]  /*0270*/  SYNCS.EXCH.64 URZ, [UR8+0x30], UR6 ;  /* 0x00003006083f75b2 */ /* 0x0001220008000100 */
[----:B------:R0:W0:Y:S01]  /*0280*/  SYNCS.EXCH.64 URZ, [UR8+0x10], UR4 ;  /* 0x00001004083f75b2 */ /* 0x0000220008000100 */
[----:B------:R0:W0:Y:S01]  /*0290*/  SYNCS.EXCH.64 URZ, [UR8+0x38], UR6 ;  /* 0x00003806083f75b2 */ /* 0x0000220008000100 */
[----:B------:R0:W0:Y:S01]  /*02a0*/  SYNCS.EXCH.64 URZ, [UR8+0x18], UR4 ;  /* 0x00001804083f75b2 */ /* 0x0000220008000100 */
[----:B------:R0:W0:Y:S01]  /*02b0*/  SYNCS.EXCH.64 URZ, [UR8+0x40], UR6 ;  /* 0x00004006083f75b2 */ /* 0x0000220008000100 */
[----:B------:R0:W0:Y:S01]  /*02c0*/  SYNCS.EXCH.64 URZ, [UR8+0x20], UR4 ;  /* 0x00002004083f75b2 */ /* 0x0000220008000100 */
[----:B------:R0:W0:Y:S01]  /*02d0*/  SYNCS.EXCH.64 URZ, [UR8+0x48], UR6 ;  /* 0x00004806083f75b2 */ /* 0x0000220008000100 */
[----:B------:R-:W-:Y:S01]  /*02e0*/  NOP ;  /* 0x0000000000007918 */ /* 0x000fe20000000000 */
.L_x_2:
[----:B------:R-:W5:Y:S01]  /*02f0*/  SHFL.IDX PT, R6, R0, RZ, 0x1f ;  /* 0x00001fff00067589 */ /* 0x000f6200000e0000 */
[----:B------:R-:W-:Y:S01]  /*0300*/  ELECT P0, URZ, PT ;  /* 0x00000000003f782f */ /* 0x000fe20003800000 */
[----:B------:R-:W-:Y:S01]  /*0310*/  NOP ;  /* 0x0000000000007918 */ /* 0x000fe20000000000 */
[----:B------:R-:W-:Y:S01]  /*0320*/  ELECT P1, URZ, PT ;  /* 0x00000000003f782f */ /* 0x000fe20003820000 */
[----:B------:R-:W1:Y:S01]  /*0330*/  SHFL.IDX PT, R3, R0, RZ, 0x1f ;  /* 0x00001fff00037589 */ /* 0x000e6200000e0000 */
[----:B0-----:R-:W-:Y:S01]  /*0340*/  UMOV UR4, 0x20 ;  /* 0x0000002000047882 */ /* 0x001fe20000000000 */
[----:B------:R-:W-:Y:S01]  /*0350*/  UMOV UR11, 0x80 ;  /* 0x00000080000b7882 */ /* 0x000fe20000000000 */
[----:B------:R-:W-:Y:S01]  /*0360*/  NOP ;  /* 0x0000000000007918 */ /* 0x000fe20000000000 */
[C---:B------:R-:W-:Y:S01]  /*0370*/  VIADD R33, R8.reuse, 0xffffffff ;  /* 0xffffffff08217836 */ /* 0x040fe20000000000 */
[----:B------:R-:W0:Y:S01]  /*0380*/  SHFL.IDX PT, R5, R5, RZ, 0x1f ;  /* 0x00001fff05057589 */ /* 0x000e2200000e0000 */
[----:B------:R-:W-:Y:S01]  /*0390*/  ULDC.64 UR44, c[0x0][0x208] ;  /* 0x00008200002c7ab9 */ /* 0x000fe20000000a00 */
[----:B------:R-:W-:-:S02]  /*03a0*/  ISETP.NE.AND P2, PT, R8, RZ, PT ;  /* 0x000000ff0800720c */ /* 0x000fc40003f45270 */
[----:B------:R-:W-:Y:S02]  /*03b0*/  ISETP.GE.U32.AND P3, PT, R33, 0x2, PT ;  /* 0x000000022100780c */ /* 0x000fe40003f66070 */
[----:B-----5:R-:W-:Y:S02]  /*03c0*/  ISETP.NE.OR P0, PT, R6, RZ, !P0 ;  /* 0x000000ff0600720c */ /* 0x020fe40004705670 */
[----:B-1----:R-:W-:Y:S02]  /*03d0*/  ISETP.NE.OR P1, PT, R3, RZ, !P1 ;  /* 0x000000ff0300720c */ /* 0x002fe40004f25670 */
[----:B------:R-:W-:-:S04]  /*03e0*/  SHF.R.S32.HI R3, RZ, 0x1f, R2 ;  /* 0x0000001fff037819 */ /* 0x000fc80000011402 */
[----:B------:R-:W-:-:S05]  /*03f0*/  LEA.HI R3, R3, R2, RZ, 0x2 ;  /* 0x0000000203037211 */ /* 0x000fca00078f10ff */
[----:B------:R-:W-:Y:S01]  /*0400*/  VOTEU.ALL UP0, P0 ;  /* 0x00000000003f7886 */ /* 0x000fe20000000000 */
[----:B------:R-:W-:Y:S01]  /*0410*/  LOP3.LUT R3, R3, 0xfffffffc, RZ, 0xc0, !PT ;  /* 0xfffffffc03037812 */ /* 0x000fe200078ec0ff */
[----:B------:R-:W-:-:S03]  /*0420*/  VOTEU.ALL UP1, P1 ;  /* 0x00000000003f7886 */ /* 0x000fc60000820000 */
[----:B------:R-:W1:Y:S01]  /*0430*/  @!UP0 S2UR UR7, SR_CgaCtaId ;  /* 0x00000000000789c3 */ /* 0x000e620000008800 */
[----:B------:R-:W-:Y:S01]  /*0440*/  @!UP0 UMOV UR6, 0x400 ;  /* 0x0000040000068882 */ /* 0x000fe20000000000 */
[----:B------:R-:W-:-:S04]  /*0450*/  @!UP0 UIADD3 UR4, -UR4, 0x100000, URZ ;  /* 0x0010000004048890 */ /* 0x000fc8000fffe13f */
[----:B------:R-:W-:Y:S02]  /*0460*/  @!UP0 USHF.L.U32 UR5, UR4, 0xb, URZ ;  /* 0x0000000b04058899 */ /* 0x000fe4000800063f */
[----:B------:R-:W-:Y:S01]  /*0470*/  @!UP0 USHF.L.U32 UR4, UR4, 0x1, URZ ;  /* 0x0000000104048899 */ /* 0x000fe2000800063f */
[----:B------:R-:W-:Y:S01]  /*0480*/  IMAD.IADD R0, R2, 0x1, -R3 ;  /* 0x0000000102007824 */ /* 0x000fe200078e0a03 */
[----:B------:R-:W-:Y:S01]  /*0490*/  @!UP1 UMOV UR9, 0x400 ;  /* 0x0000040000099882 */ /* 0x000fe20000000000 */
[----:B------:R-:W-:Y:S01]  /*04a0*/  VOTEU.ALL UP2, P1 ;  /* 0x00000000003f7886 */ /* 0x000fe20000840000 */
[----:B------:R-:W-:Y:S01]  /*04b0*/  VOTEU.ALL UP3, P1 ;  /* 0x00000000003f7886 */ /* 0x000fe20000860000 */
[----:B------:R-:W-:Y:S01]  /*04c0*/  VOTEU.ALL UP4, P1 ;  /* 0x00000000003f7886 */ /* 0x000fe20000880000 */
[----:B------:R-:W5:Y:S01]  /*04d0*/  @!UP1 S2UR UR10, SR_CgaCtaId ;  /* 0x00000000000a99c3 */ /* 0x000f620000008800 */
[----:B------:R-:W-:Y:S01]  /*04e0*/  VOTEU.ALL UP5, P1 ;  /* 0x00000000003f7886 */ /* 0x000fe200008a0000 */
[----:B------:R-:W-:-:S04]  /*04f0*/  SHF.R.S32.HI R3, RZ, 0x1f, R4 ;  /* 0x0000001fff037819 */ /* 0x000fc80000011404 */
[----:B------:R-:W-:-:S04]  /*0500*/  LEA.HI R3, R3, R4, RZ, 0x7 ;  /* 0x0000000403037211 */ /* 0x000fc800078f38ff */
[----:B------:R-:W-:-:S05]  /*0510*/  LOP3.LUT R3, R3, 0xffffff80, RZ, 0xc0, !PT ;  /* 0xffffff8003037812 */ /* 0x000fca00078ec0ff */
[----:B------:R-:W-:Y:S01]  /*0520*/  IMAD.IADD R3, R4, 0x1, -R3 ;  /* 0x0000000104037824 */ /* 0x000fe200078e0a03 */
[----:B-1----:R-:W-:Y:S02]  /*0530*/  @!UP0 ULEA UR8, UR7, UR6, 0x18 ;  /* 0x0000000607088291 */ /* 0x002fe4000f8ec03f */
[----:B------:R-:W-:-:S04]  /*0540*/  @!UP1 UIADD3 UR6, -UR11, 0x100000, URZ ;  /* 0x001000000b069890 */ /* 0x000fc8000fffe13f */
[----:B------:R-:W-:Y:S02]  /*0550*/  @!UP1 USHF.L.U32 UR7, UR6, 0xb, URZ ;  /* 0x0000000b06079899 */ /* 0x000fe4000800063f */
[----:B------:R-:W-:Y:S01]  /*0560*/  @!UP1 USHF.L.U32 UR6, UR6, 0x1, URZ ;  /* 0x0000000106069899 */ /* 0x000fe2000800063f */
[----:B------:R-:W-:Y:S01]  /*0570*/  VOTEU.ALL UP0, P0 ;  /* 0x00000000003f7886 */ /* 0x000fe20000000000 */
[----:B-----5:R-:W-:Y:S01]  /*0580*/  @!UP1 ULEA UR9, UR10, UR9, 0x18 ;  /* 0x000000090a099291 */ /* 0x020fe2000f8ec03f */
[----:B------:R-:W-:Y:S02]  /*0590*/  VOTEU.ALL UP1, P0 ;  /* 0x00000000003f7886 */ /* 0x000fe40000020000 */
[----:B------:R-:W-:Y:S01]  /*05a0*/  ULDC.64 UR10, c[0x0][0x598] ;  /* 0x00016600000a7ab9 */ /* 0x000fe20000000a00 */
[----:B------:R-:W-:Y:S01]  /*05b0*/  ISETP.NE.AND P0, PT, R0, 0x3, PT ;  /* 0x000000030000780c */ /* 0x000fe20003f05270 */
[----:B------:R-:W1:Y:S02]  /*05c0*/  FENCE.VIEW.ASYNC.S ;  /* 0x00000000000073c6 */ /* 0x000e640000000000 */
[----:B-1----:R1:W2:Y:S01]  /*05d0*/  @!UP0 SYNCS.EXCH.64 URZ, [UR8+0x80], UR4 ;  /* 0x00008004083f85b2 */ /* 0x0022a20008000100 */
[----:B------:R-:W-:-:S02]  /*05e0*/  ISETP.NE.U32.AND P1, PT, RZ, UR10, PT ;  /* 0x0000000aff007c0c */ /* 0x000fc4000bf25070 */
[----:B------:R-:W-:Y:S02]  /*05f0*/  ISETP.EQ.OR P0, PT, R0, RZ, !P0 ;  /* 0x000000ff0000720c */ /* 0x000fe40004702670 */
[----:B------:R-:W-:Y:S02]  /*0600*/  ISETP.NE.AND.EX P1, PT, RZ, UR11, PT, P1 ;  /* 0x0000000bff007c0c */ /* 0x000fe4000bf25310 */
[----:B------:R-:W-:-:S04]  /*0610*/  ISETP.EQ.AND P0, PT, R8, RZ, P0 ;  /* 0x000000ff0800720c */ /* 0x000fc80000702270 */
[----:B------:R-:W-:-:S04]  /*0620*/  SEL R16, RZ, 0x1, !P0 ;  /* 0x00000001ff107807 */ /* 0x000fc80004000000 */
[----:B------:R-:W-:Y:S01]  /*0630*/  SEL R16, R16, 0x2, P3 ;  /* 0x0000000210107807 */ /* 0x000fe20001800000 */
[----:B------:R1:W2:Y:S01]  /*0640*/  @!UP1 SYNCS.EXCH.64 URZ, [UR8+0x88], UR4 ;  /* 0x00008804083f95b2 */ /* 0x0002a20008000100 */
[----:B------:R-:W-:Y:S01]  /*0650*/  NOP ;  /* 0x0000000000007918 */ /* 0x000fe20000000000 */
[----:B------:R1:W2:Y:S01]  /*0660*/  @!UP2 SYNCS.EXCH.64 URZ, [UR9+0x60], UR6 ;  /* 0x00006006093fa5b2 */ /* 0x0002a20008000100 */
[----:B------:R1:W2:Y:S01]  /*0670*/  @!UP3 SYNCS.EXCH.64 URZ, [UR9+0x68], UR6 ;  /* 0x00006806093fb5b2 */ /* 0x0002a20008000100 */
[----:B------:R1:W2:Y:S01]  /*0680*/  @!UP4 SYNCS.EXCH.64 URZ, [UR9+0x70], UR6 ;  /* 0x00007006093fc5b2 */ /* 0x0002a20008000100 */
[----:B------:R1:W2:Y:S01]  /*0690*/  @!UP5 SYNCS.EXCH.64 URZ, [UR9+0x78], UR6 ;  /* 0x00007806093fd5b2 */ /* 0x0002a20008000100 */
[----:B------:R-:W-:Y:S01]  /*06a0*/  NOP ;  /* 0x0000000000007918 */ /* 0x000fe20000000000 */
[----:B--234-:R-:W-:Y:S06]  /*06b0*/  BAR.SYNC.DEFER_BLOCKING 0x0 ;  /* 0x0000000000007b1d */ /* 0x01cfec0000010000 */
[----:B01----:R-:W-:Y:S05]  /*06c0*/  @!P1 BRA `(.L_x_3) ;  /* 0x00000000001c9947 */ /* 0x003fea0003800000 */
[----:B------:R-:W0:Y:S02]  /*06d0*/  LDC.64 R6, c[0x0][0x598] ;  /* 0x00016600ff067b82 */ /* 0x000e240000000a00 */
[----:B0-----:R-:W2:Y:S02]  /*06e0*/  LDG.E.64 R6, desc[UR44][R6.64] ;  /* 0x0000002c06067981 */ /* 0x001ea4000c1e1b00 */
[----:B--2---:R-:W-:-:S04]  /*06f0*/  ISETP.NE.U32.AND P0, PT, R6, RZ, PT ;  /* 0x000000ff0600720c */ /* 0x004fc80003f05070 */
[----:B------:R-:W-:-:S13]  /*0700*/  ISETP.NE.AND.EX P0, PT, R7, RZ, PT, P0 ;  /* 0x000000ff0700720c */ /* 0x000fda0003f05300 */
[----:B------:R-:W-:Y:S05]  /*0710*/  @!P0 BRA `(.L_x_3) ;  /* 0x0000000000088947 */ /* 0x000fea0003800000 */
[----:B------:R1:W5:Y:S01]  /*0720*/  LD.E R145, desc[UR44][R6.64] ;  /* 0x0000002c06917980 */ /* 0x000362000c101900 */
[----:B------:R-:W-:Y:S05]  /*0730*/  BRA `(.L_x_4) ;  /* 0x0000000000247947 */ /* 0x000fea0003800000 */
.L_x_3:
[----:B------:R-:W-:Y:S02]  /*0740*/  ULDC.64 UR4, c[0x0][0x588] ;  /* 0x0001620000047ab9 */ /* 0x000fe40000000a00 */
[----:B------:R-:W-:-:S04]  /*0750*/  ISETP.NE.U32.AND P0, PT, RZ, UR4, PT ;  /* 0x00000004ff007c0c */ /* 0x000fc8000bf05070 */
[----:B------:R-:W-:-:S13]  /*0760*/  ISETP.NE.AND.EX P0, PT, RZ, UR5, PT, P0 ;  /* 0x00000005ff007c0c */ /* 0x000fda000bf05300 */
[----:B------:R-:W-:Y:S05]  /*0770*/  @!P0 BRA `(.L_x_5) ;  /* 0x00000000000c8947 */ /* 0x000fea0003800000 */
[----:B------:R-:W0:Y:S02]  /*0780*/  LDC.64 R6, c[0x0][0x588] ;  /* 0x00016200ff067b82 */ /* 0x000e240000000a00 */
[----:B0-----:R0:W5:Y:S01]  /*0790*/  LDG.E R145, desc[UR44][R6.64] ;  /* 0x0000002c06917981 */ /* 0x001162000c1e1900 */
[----:B------:R-:W-:Y:S05]  /*07a0*/  BRA `(.L_x_4) ;  /* 0x0000000000087947 */ /* 0x000fea0003800000 */
.L_x_5:
[----:B------:R-:W-:Y:S02]  /*07b0*/  ULDC UR4, c[0x0][0x580] ;  /* 0x0001600000047ab9 */ /* 0x000fe40000000800 */
[----:B------:R-:W-:-:S07]  /*07c0*/  IMAD.U32 R145, RZ, RZ, UR4 ;  /* 0x00000004ff917e24 */ /* 0x000fce000f8e00ff */
.L_x_4:
[----:B------:R-:W-:Y:S02]  /*07d0*/  ULDC.64 UR4, c[0x0][0x5a0] ;  /* 0x0001680000047ab9 */ /* 0x000fe40000000a00 */
[----:B------:R-:W-:-:S04]  /*07e0*/  ISETP.NE.U32.AND P0, PT, RZ, UR4, PT ;  /* 0x00000004ff007c0c */ /* 0x000fc8000bf05070 */
[----:B------:R-:W-:-:S13]  /*07f0*/  ISETP.NE.AND.EX P0, PT, RZ, UR5, PT, P0 ;  /* 0x00000005ff007c0c */ /* 0x000fda000bf05300 */
[----:B------:R-:W-:Y:S05]  /*0800*/  @!P0 BRA `(.L_x_6) ;  /* 0x00000000001c8947 */ /* 0x000fea0003800000 */
[----:B01----:R-:W0:Y:S02]  /*0810*/  LDC.64 R6, c[0x0][0x5a0] ;  /* 0x00016800ff067b82 */ /* 0x003e240000000a00 */
[----:B0-----:R-:W2:Y:S02]  /*0820*/  LDG.E.64 R6, desc[UR44][R6.64] ;  /* 0x0000002c06067981 */ /* 0x001ea4000c1e1b00 */
[----:B--2---:R-:W-:-:S04]  /*0830*/  ISETP.NE.U32.AND P0, PT, R6, RZ, PT ;  /* 0x000000ff0600720c */ /* 0x004fc80003f05070 */
[----:B------:R-:W-:-:S13]  /*0840*/  ISETP.NE.AND.EX P0, PT, R7, RZ, PT, P0 ;  /* 0x000000ff0700720c */ /* 0x000fda0003f05300 */
[----:B------:R-:W-:Y:S05]  /*0850*/  @!P0 BRA `(.L_x_6) ;  /* 0x0000000000088947 */ /* 0x000fea0003800000 */
[----:B------:R3:W5:Y:S01]  /*0860*/  LD.E R144, desc[UR44][R6.64] ;  /* 0x0000002c06907980 */ /* 0x000762000c101900 */
[----:B------:R-:W-:Y:S05]  /*0870*/  BRA `(.L_x_7) ;  /* 0x0000000000247947 */ /* 0x000fea0003800000 */
.L_x_6:
[----:B------:R-:W-:Y:S02]  /*0880*/  ULDC.64 UR4, c[0x0][0x590] ;  /* 0x0001640000047ab9 */ /* 0x000fe40000000a00 */
[----:B------:R-:W-:-:S04]  /*0890*/  ISETP.NE.U32.AND P0, PT, RZ, UR4, PT ;  /* 0x00000004ff007c0c */ /* 0x000fc8000bf05070 */
[----:B------:R-:W-:-:S13]  /*08a0*/  ISETP.NE.AND.EX P0, PT, RZ, UR5, PT, P0 ;  /* 0x00000005ff007c0c */ /* 0x000fda000bf05300 */
[----:B------:R-:W-:Y:S05]  /*08b0*/  @!P0 BRA `(.L_x_8) ;  /* 0x00000000000c8947 */ /* 0x000fea0003800000 */
[----:B01----:R-:W0:Y:S02]  /*08c0*/  LDC.64 R6, c[0x0][0x590] ;  /* 0x00016400ff067b82 */ /* 0x003e240000000a00 */
[----:B0-----:R2:W5:Y:S01]  /*08d0*/  LDG.E R144, desc[UR44][R6.64] ;  /* 0x0000002c06907981 */ /* 0x001562000c1e1900 */
[----:B------:R-:W-:Y:S05]  /*08e0*/  BRA `(.L_x_7) ;  /* 0x0000000000087947 */ /* 0x000fea0003800000 */
.L_x_8:
[----:B------:R-:W-:Y:S02]  /*08f0*/  ULDC UR4, c[0x0][0x584] ;  /* 0x0001610000047ab9 */ /* 0x000fe40000000800 */
[----:B------:R-:W-:-:S07]  /*0900*/  IMAD.U32 R144, RZ, RZ, UR4 ;  /* 0x00000004ff907e24 */ /* 0x000fce000f8e00ff */
.L_x_7:
[----:B------:R-:W4:Y:S01]  /*0910*/  LDC R2, c[0x0][0x65c] ;  /* 0x00019700ff027b82 */ /* 0x000f220000000800 */
[----:B------:R-:W4:Y:S01]  /*0920*/  S2R R14, SR_CTAID.Y ;  /* 0x00000000000e7919 */ /* 0x000f220000002600 */
[----:B------:R-:W-:Y:S01]  /*0930*/  ULDC UR6, c[0x0][0x28c] ;  /* 0x0000a30000067ab9 */ /* 0x000fe20000000800 */
[----:B------:R-:W-:Y:S01]  /*0940*/  ISETP.NE.AND P0, PT, R8, 0x2, PT ;  /* 0x000000020800780c */ /* 0x000fe20003f05270 */
[----:B------:R-:W-:Y:S01]  /*0950*/  UIADD3 UR6, UR6, 0x7f, URZ ;  /* 0x0000007f06067890 */ /* 0x000fe2000fffe03f */
[----:B0123--:R-:W0:Y:S01]  /*0960*/  S2R R6, SR_CTAID.X ;  /* 0x0000000000067919 */ /* 0x00fe220000002500 */
[----:B------:R-:W-:Y:S01]  /*0970*/  IMAD.MOV.U32 R7, RZ, RZ, RZ ;  /* 0x000000ffff077224 */ /* 0x000fe200078e00ff */
[----:B------:R-:W-:Y:S01]  /*0980*/  UMOV UR36, URZ ;  /* 0x0000003f00247c82 */ /* 0x000fe20008000000 */
[----:B------:R-:W-:Y:S01]  /*0990*/  USHF.R.S32.HI UR7, URZ, 0x1f, UR6 ;  /* 0x0000001f3f077899 */ /* 0x000fe20008011406 */
[----:B------:R-:W-:Y:S01]  /*09a0*/  UMOV UR37, URZ ;  /* 0x0000003f00257c82 */ /* 0x000fe20008000000 */
[----:B------:R-:W-:-:S02]  /*09b0*/  ULDC.64 UR8, c[0x0][0x650] ;  /* 0x0001940000087ab9 */ /* 0x000fc40000000a00 */
[----:B------:R-:W-:-:S04]  /*09c0*/  ULEA.HI UR7, UR7, UR6, URZ, 0x7 ;  /* 0x0000000607077291 */ /* 0x000fc8000f8f383f */
[----:B------:R-:W-:Y:S01]  /*09d0*/  USHF.R.S32.HI UR38, URZ, 0x7, UR7 ;  /* 0x000000073f267899 */ /* 0x000fe20008011407 */
[----:B----4-:R-:W-:-:S13]  /*09e0*/  ISETP.NE.AND P1, PT, R2, 0x1, PT ;  /* 0x000000010200780c */ /* 0x010fda0003f25270 */
[----:B------:R-:W0:Y:S01]  /*09f0*/  @P1 LDC R19, c[0x0][0x10] ;  /* 0x00000400ff131b82 */ /* 0x000e220000000800 */
[----:B------:R-:W-:Y:S02]  /*0a00*/  @P1 IMAD.MOV.U32 R8, RZ, RZ, R14 ;  /* 0x000000ffff081224 */ /* 0x000fe400078e000e */
[----:B------:R-:W-:Y:S02]  /*0a10*/  @P1 IMAD.MOV.U32 R9, RZ, RZ, RZ ;  /* 0x000000ffff091224 */ /* 0x000fe400078e00ff */
[----:B------:R-:W-:-:S03]  /*0a20*/  @P1 IMAD.MOV.U32 R17, RZ, RZ, RZ ;  /* 0x000000ffff111224 */ /* 0x000fc600078e00ff */
[----:B------:R-:W1:Y:S01]  /*0a30*/  @!P1 LDC R11, c[0x0][0xc] ;  /* 0x00000300ff0b9b82 */ /* 0x000e620000000800 */
[----:B------:R-:W-:Y:S01]  /*0a40*/  ULDC UR4, c[0x0][0xc] ;  /* 0x0000030000047ab9 */ /* 0x000fe20000000800 */
[----:B------:R-:W-:Y:S02]  /*0a50*/  ULDC UR5, c[0x0][0x10] ;  /* 0x0000040000057ab9 */ /* 0x000fe40000000800 */
[----:B------:R-:W-:-:S04]  /*0a60*/  UIMAD.WIDE.U32 UR4, UR4, UR5, URZ ;  /* 0x00000005040472a5 */ /* 0x000fc8000f8e003f */
[----:B------:R-:W2:Y:S01]  /*0a70*/  LDC R2, c[0x0][0x14] ;  /* 0x00000500ff027b82 */ /* 0x000ea20000000800 */
[----:B0-----:R-:W-:-:S04]  /*0a80*/  @P1 IMAD.WIDE.U32 R18, R6, R19, R8 ;  /* 0x0000001306121225 */ /* 0x001fc800078e0008 */
[----:B------:R-:W-:Y:S02]  /*0a90*/  @P1 IMAD.IADD R17, R19, 0x1, R17 ;  /* 0x0000000113111824 */ /* 0x000fe400078e0211 */
[----:B-1----:R-:W-:-:S04]  /*0aa0*/  @!P1 IMAD.WIDE.U32 R8, R11, R14, R6 ;  /* 0x0000000e0b089225 */ /* 0x002fc800078e0006 */
[----:B------:R-:W-:Y:S02]  /*0ab0*/  @!P1 IMAD.MOV.U32 R18, RZ, RZ, R8 ;  /* 0x000000ffff129224 */ /* 0x000fe400078e0008 */
[----:B------:R-:W-:Y:S02]  /*0ac0*/  @!P1 IMAD.MOV.U32 R17, RZ, RZ, R9 ;  /* 0x000000ffff119224 */ /* 0x000fe400078e0009 */
[----:B--2---:R-:W-:-:S04]  /*0ad0*/  IMAD.WIDE.U32 R12, R2, UR4, RZ ;  /* 0x00000004020c7c25 */ /* 0x004fc8000f8e00ff */
[----:B------:R-:W-:Y:S01]  /*0ae0*/  IMAD R23, R2, UR5, RZ ;  /* 0x0000000502177c24 */ /* 0x000fe2000f8e02ff */
[----:B------:R0:W-:Y:S03]  /*0af0*/  STL.64 [R1], R12 ;  /* 0x0000000c01007387 */ /* 0x0001e60000100a00 */
[----:B------:R-:W-:Y:S01]  /*0b00*/  IMAD.IADD R23, R13, 0x1, R23 ;  /* 0x000000010d177824 */ /* 0x000fe200078e0217 */
[----:B------:R-:W-:Y:S06]  /*0b10*/  @P0 BRA `(.L_x_9) ;  /* 0x0000000000200947 */ /* 0x000fec0003800000 */
[----:B------:R-:W-:Y:S01]  /*0b20*/  UISETP.GE.U32.AND UP0, UPT, UR38, 0x5, UPT ;  /* 0x000000052600788c */ /* 0x000fe2000bf06070 */
[----:B------:R-:W-:Y:S01]  /*0b30*/  IADD3 R18, P0, R18, R12, RZ ;  /* 0x0000000c12127210 */ /* 0x000fe20007f1e0ff */
[----:B------:R-:W-:Y:S01]  /*0b40*/  UIMAD.WIDE.U32 UR4, UR38, -0x33333333, URZ ;  /* 0xcccccccd260478a5 */ /* 0x000fe2000f8e003f */
[----:B------:R-:W-:-:S03]  /*0b50*/  UMOV UR37, URZ ;  /* 0x0000003f00257c82 */ /* 0x000fc60008000000 */
[----:B------:R-:W-:Y:S01]  /*0b60*/  USHF.R.U32.HI UR4, URZ, 0x2, UR5 ;  /* 0x000000023f047899 */ /* 0x000fe20008011605 */
[----:B------:R-:W-:-:S03]  /*0b70*/  IMAD.X R17, R23, 0x1, R17, P0 ;  /* 0x0000000117117824 */ /* 0x000fc600000e0611 */
[----:B------:R-:W-:Y:S02]  /*0b80*/  UIMAD UR36, UR4, -0x5, UR38 ;  /* 0xfffffffb042478a4 */ /* 0x000fe4000f8e0226 */
[----:B------:R-:W-:-:S12]  /*0b90*/  @UP0 ULOP3.LUT UR37, UR4, 0x1, URZ, 0xc0, !UPT ;  /* 0x0000000104250892 */ /* 0x000fd8000f8ec03f */
.L_x_9:
[----:B------:R-:W-:Y:S01]  /*0ba0*/  ISETP.GE.U32.AND P0, PT, R18, UR8, PT ;  /* 0x0000000812007c0c */ /* 0x000fe2000bf06070 */
[----:B------:R-:W-:Y:S01]  /*0bb0*/  IMAD.MOV.U32 R19, RZ, RZ, -0x1 ;  /* 0xffffffffff137424 */ /* 0x000fe200078e00ff */
[----:B------:R-:W-:Y:S01]  /*0bc0*/  PRMT R8, RZ, 0x7610, R8 ;  /* 0x00007610ff087816 */ /* 0x000fe20000000008 */
[----:B------:R-:W-:Y:S01]  /*0bd0*/  IMAD.MOV.U32 R22, RZ, RZ, -0x1 ;  /* 0xffffffffff167424 */ /* 0x000fe200078e00ff */
[----:B------:R-:W-:Y:S01]  /*0be0*/  ISETP.GE.U32.AND.EX P0, PT, R17, UR9, PT, P0 ;  /* 0x0000000911007c0c */ /* 0x000fe2000bf06100 */
[----:B------:R-:W-:-:S12]  /*0bf0*/  IMAD.MOV.U32 R2, RZ, RZ, -0x1 ;  /* 0xffffffffff027424 */ /* 0x000fd800078e00ff */
[----:B------:R-:W-:Y:S05]  /*0c00*/  @P0 BRA `(.L_x_10) ;  /* 0x00000004005c0947 */ /* 0x000fea0003800000 */
[----:B------:R-:W1:Y:S01]  /*0c10*/  LDC.64 R20, c[0x0][0x628] ;  /* 0x00018a00ff147b82 */ /* 0x000e620000000a00 */
[----:B------:R-:W-:Y:S02]  /*0c20*/  IMAD.MOV.U32 R8, RZ, RZ, R18 ;  /* 0x000000ffff087224 */ /* 0x000fe400078e0012 */
[----:B------:R-:W-:-:S05]  /*0c30*/  IMAD.MOV.U32 R9, RZ, RZ, R17 ;  /* 0x000000ffff097224 */ /* 0x000fca00078e0011 */
[----:B------:R-:W2:Y:S08]  /*0c40*/  LDC R2, c[0x0][0x630] ;  /* 0x00018c00ff027b82 */ /* 0x000eb00000000800 */
[----:B------:R-:W3:Y:S01]  /*0c50*/  LDC.64 R24, c[0x0][0x620] ;  /* 0x00018800ff187b82 */ /* 0x000ee20000000a00 */
[----:B-1----:R-:W-:-:S04]  /*0c60*/  ISETP.NE.U32.AND P0, PT, R20, RZ, PT ;  /* 0x000000ff1400720c */ /* 0x002fc80003f05070 */
[----:B------:R-:W-:-:S13]  /*0c70*/  ISETP.NE.AND.EX P0, PT, R21, RZ, PT, P0 ;  /* 0x000000ff1500720c */ /* 0x000fda0003f05300 */
[----:B--23--:R-:W-:Y:S05]  /*0c80*/  @!P0 BRA `(.L_x_11) ;  /* 0x0000000000288947 */ /* 0x00cfea0003800000 */
[----:B0-----:R-:W0:Y:S02]  /*0c90*/  LDC R13, c[0x0][0x634] ;  /* 0x00018d00ff0d7b82 */ /* 0x001e240000000800 */
[----:B0-----:R-:W-:-:S05]  /*0ca0*/  IADD3 R13, P0, R18, R13, RZ ;  /* 0x0000000d120d7210 */ /* 0x001fca0007f1e0ff */
[----:B------:R-:W-:-:S04]  /*0cb0*/  IMAD.X R15, RZ, RZ, R17, P0 ;  /* 0x000000ffff0f7224 */ /* 0x000fc800000e0611 */
[----:B------:R-:W-:-:S04]  /*0cc0*/  IMAD.WIDE.U32 R8, R15, R20, RZ ;  /* 0x000000140f087225 */ /* 0x000fc800078e00ff */
[----:B------:R-:W-:-:S04]  /*0cd0*/  IMAD.WIDE.U32 R10, P0, R13, R21, R8 ;  /* 0x000000150d0a7225 */ /* 0x000fc80007800008 */
[----:B------:R-:W-:-:S04]  /*0ce0*/  IMAD.WIDE.U32 R8, R13, R20, RZ ;  /* 0x000000140d087225 */ /* 0x000fc800078e00ff */
[----:B------:R-:W-:Y:S01]  /*0cf0*/  IMAD.X R13, RZ, RZ, RZ, P0 ;  /* 0x000000ffff0d7224 */ /* 0x000fe200000e06ff */
[----:B------:R-:W-:Y:S01]  /*0d00*/  IADD3 RZ, P0, R9, R10, RZ ;  /* 0x0000000a09ff7210 */ /* 0x000fe20007f1e0ff */
[----:B------:R-:W-:-:S04]  /*0d10*/  IMAD.MOV.U32 R12, RZ, RZ, R11 ;  /* 0x000000ffff0c7224 */ /* 0x000fc800078e000b */
[----:B------:R-:W-:-:S08]  /*0d20*/  IMAD.WIDE.U32.X R8, R15, R21, R12, P0 ;  /* 0x000000150f087225 */ /* 0x000fd000000e040c */
.L_x_11:
[-CC-:B------:R-:W-:Y:S01]  /*0d30*/  SHF.R.U64 R31, R8, R2.reuse, R9.reuse ;  /* 0x00000002081f7219 */ /* 0x180fe20000001209 */
[----:B0-----:R-:W0:Y:S01]  /*0d40*/  LDC R12, c[0x0][0x618] ;  /* 0x00018600ff0c7b82 */ /* 0x001e220000000800 */
[----:B------:R-:W-:Y:S01]  /*0d50*/  SHF.R.U32.HI R7, RZ, R2, R9 ;  /* 0x00000002ff077219 */ /* 0x000fe20000011609 */
[----:B------:R-:W-:Y:S01]  /*0d60*/  ULDC UR4, c[0x0][0x150] ;  /* 0x0000540000047ab9 */ /* 0x000fe20000000800 */
[----:B------:R-:W-:Y:S01]  /*0d70*/  IADD3 R11, P0, RZ, -R31, RZ ;  /* 0x8000001fff0b7210 */ /* 0x000fe20007f1e0ff */
[----:B------:R-:W-:Y:S01]  /*0d80*/  IMAD.MOV.U32 R19, RZ, RZ, R17 ;  /* 0x000000ffff137224 */ /* 0x000fe200078e0011 */
[----:B------:R-:W-:-:S03]  /*0d90*/  I2FP.F32.U32 R2, R6 ;  /* 0x0000000600027245 */ /* 0x000fc60000201000 */
[----:B------:R-:W1:Y:S01]  /*0da0*/  LDC.64 R26, c[0x0][0x640] ;  /* 0x00019000ff1a7b82 */ /* 0x000e620000000a00 */
[----:B------:R-:W-:Y:S02]  /*0db0*/  IMAD.X R13, RZ, RZ, ~R7, P0 ;  /* 0x000000ffff0d7224 */ /* 0x000fe400000e0e07 */
[----:B------:R-:W-:Y:S01]  /*0dc0*/  FMUL R2, R2, UR4 ;  /* 0x0000000402027c20 */ /* 0x000fe20008400000 */
[----:B------:R-:W-:Y:S01]  /*0dd0*/  IMAD.WIDE.U32 R8, R11, R24, R18 ;  /* 0x000000180b087225 */ /* 0x000fe200078e0012 */
[----:B------:R-:W-:-:S03]  /*0de0*/  ULDC UR4, c[0x0][0x154] ;  /* 0x0000550000047ab9 */ /* 0x000fc60000000800 */
[----:B------:R-:W-:Y:S01]  /*0df0*/  IMAD R10, R13, R24, RZ ;  /* 0x000000180d0a7224 */ /* 0x000fe200078e02ff */
[----:B------:R-:W2:Y:S01]  /*0e00*/  LDC R7, c[0x0][0x144] ;  /* 0x00005100ff077b82 */ /* 0x000ea20000000800 */
[----:B------:R-:W3:Y:S02]  /*0e10*/  F2I.U32.TRUNC.NTZ R2, R2 ;  /* 0x0000000200027305 */ /* 0x000ee4000020f000 */
[----:B------:R-:W-:-:S04]  /*0e20*/  IMAD R11, R11, R25, R10 ;  /* 0x000000190b0b7224 */ /* 0x000fc800078e020a */
[----:B------:R-:W-:Y:S01]  /*0e30*/  IMAD.IADD R9, R9, 0x1, R11 ;  /* 0x0000000109097824 */ /* 0x000fe200078e020b */
[----:B------:R-:W4:Y:S01]  /*0e40*/  LDC R22, c[0x0][0x608] ;  /* 0x00018200ff167b82 */ /* 0x000f220000000800 */
[----:B------:R-:W-:-:S03]  /*0e50*/  IMAD.MOV.U32 R11, RZ, RZ, -0x1 ;  /* 0xffffffffff0b7424 */ /* 0x000fc600078e00ff */
[--C-:B0-----:R-:W-:Y:S02]  /*0e60*/  SHF.R.U64 R20, R8, R12, R9.reuse ;  /* 0x0000000c08147219 */ /* 0x101fe40000001209 */
[----:B------:R-:W-:Y:S02]  /*0e70*/  I2FP.F32.U32 R8, R14 ;  /* 0x0000000e00087245 */ /* 0x000fe40000201000 */
[----:B------:R-:W0:Y:S01]  /*0e80*/  LDC R24, c[0x0][0x658] ;  /* 0x00019600ff187b82 */ /* 0x000e220000000800 */
[----:B-1----:R-:W-:Y:S01]  /*0e90*/  ISETP.NE.U32.AND P0, PT, R26, RZ, PT ;  /* 0x000000ff1a00720c */ /* 0x002fe20003f05070 */
[----:B---3--:R-:W-:Y:S02]  /*0ea0*/  IMAD.MOV R10, RZ, RZ, -R2 ;  /* 0x000000ffff0a7224 */ /* 0x008fe400078e0a02 */
[----:B------:R-:W-:Y:S01]  /*0eb0*/  FMUL R8, R8, UR4 ;  /* 0x0000000408087c20 */ /* 0x000fe20008400000 */
[----:B------:R-:W-:Y:S02]  /*0ec0*/  SHF.R.U32.HI R9, RZ, R12, R9 ;  /* 0x0000000cff097219 */ /* 0x000fe40000011609 */
[----:B------:R-:W-:Y:S01]  /*0ed0*/  ISETP.NE.AND.EX P0, PT, R27, RZ, PT, P0 ;  /* 0x000000ff1b00720c */ /* 0x000fe20003f05300 */
[----:B------:R1:W3:Y:S01]  /*0ee0*/  F2I.U32.TRUNC.NTZ R15, R8 ;  /* 0x00000008000f7305 */ /* 0x0002e2000020f000 */
[----:B------:R-:W1:Y:S01]  /*0ef0*/  LDC R19, c[0x0][0x148] ;  /* 0x00005200ff137b82 */ /* 0x000e620000000800 */
[----:B--2---:R-:W-:-:S07]  /*0f00*/  IMAD R2, R7, R10, R6 ;  /* 0x0000000a07027224 */ /* 0x004fce00078e0206 */
[----:B------:R-:W2:Y:S01]  /*0f10*/  LDC R25, c[0x0][0x600] ;  /* 0x00018000ff197b82 */ /* 0x000ea20000000800 */
[-CC-:B----4-:R-:W-:Y:S02]  /*0f20*/  SHF.R.U64 R32, R20, R22.reuse, R9.reuse ;  /* 0x0000001614207219 */ /* 0x190fe40000001209 */
[----:B------:R-:W-:Y:S01]  /*0f30*/  SHF.R.U32.HI R7, RZ, R22, R9 ;  /* 0x00000016ff077219 */ /* 0x000fe20000011609 */
[----:B------:R-:W-:-:S04]  /*0f40*/  IMAD.MOV.U32 R9, RZ, RZ, 0x1 ;  /* 0x00000001ff097424 */ /* 0x000fc800078e00ff */
[----:B------:R-:W4:Y:S01]  /*0f50*/  LDC R28, c[0x0][0x648] ;  /* 0x00019200ff1c7b82 */ /* 0x000f220000000800 */
[-C--:B0-----:R-:W-:Y:S02]  /*0f60*/  SHF.L.U32 R6, R11, R24.reuse, RZ ;  /* 0x000000180b067219 */ /* 0x081fe400000006ff */
[--C-:B------:R-:W-:Y:S02]  /*0f70*/  SHF.R.U64 R22, R32, R24, R7.reuse ;  /* 0x0000001820167219 */ /* 0x100fe40000001207 */
[----:B------:R-:W-:Y:S02]  /*0f80*/  LOP3.LUT R13, RZ, R6, RZ, 0x33, !PT ;  /* 0x00000006ff0d7212 */ /* 0x000fe400078e33ff */
[-C--:B------:R-:W-:Y:S01]  /*0f90*/  SHF.R.U32.HI R7, RZ, R24.reuse, R7 ;  /* 0x00000018ff077219 */ /* 0x080fe20000011607 */
[----:B------:R-:W0:Y:S01]  /*0fa0*/  LDC R29, c[0x0][0x638] ;  /* 0x00018e00ff1d7b82 */ /* 0x000e220000000800 */
[----:B------:R-:W-:Y:S01]  /*0fb0*/  SHF.L.U32 R12, R9, R24, RZ ;  /* 0x00000018090c7219 */ /* 0x000fe200000006ff */
[----:B------:R-:W-:-:S06]  /*0fc0*/  IMAD.MOV.U32 R6, RZ, RZ, R22 ;  /* 0x000000ffff067224 */ /* 0x000fcc00078e0016 */
[----:B------:R-:W0:Y:S01]  /*0fd0*/  LDC R30, c[0x0][0x610] ;  /* 0x00018400ff1e7b82 */ /* 0x000e220000000800 */
[----:B-1-3--:R-:W-:Y:S05]  /*0fe0*/  @!P0 BRA `(.L_x_12) ;  /* 0x0000000000288947 */ /* 0x00afea0003800000 */
[----:B------:R-:W1:Y:S02]  /*0ff0*/  LDC R11, c[0x0][0x64c] ;  /* 0x00019300ff0b7b82 */ /* 0x000e640000000800 */
[----:B-1----:R-:W-:-:S05]  /*1000*/  IADD3 R11, P0, R22, R11, RZ ;  /* 0x0000000b160b7210 */ /* 0x002fca0007f1e0ff */
        /* <DEDUP_REMOVED lines=8> */
.L_x_12:
[----:B----4-:R-:W-:Y:S01]  /*1090*/  SHF.R.U64 R6, R6, R28, R7 ;  /* 0x0000001c06067219 */ /* 0x010fe20000001207 */
[----:B--2---:R-:W-:Y:S01]  /*10a0*/  VIADD R7, R25, 0xffffffff ;  /* 0xffffffff19077836 */ /* 0x004fe20000000000 */
[----:B------:R-:W-:Y:S01]  /*10b0*/  LOP3.LUT R13, R32, R13, RZ, 0xc0, !PT ;  /* 0x0000000d200d7212 */ /* 0x000fe200078ec0ff */
[----:B------:R-:W-:Y:S02]  /*10c0*/  IMAD.MOV R15, RZ, RZ, -R15 ;  /* 0x000000ffff0f7224 */ /* 0x000fe400078e0a0f */
[----:B------:R-:W-:Y:S01]  /*10d0*/  IMAD.MOV R8, RZ, RZ, -R6 ;  /* 0x000000ffff087224 */ /* 0x000fe200078e0a06 */
[----:B------:R-:W-:Y:S01]  /*10e0*/  LOP3.LUT R7, R20, R7, RZ, 0xc0, !PT ;  /* 0x0000000714077212 */ /* 0x000fe200078ec0ff */
[----:B------:R-:W-:Y:S02]  /*10f0*/  IMAD R13, R12, R6, R13 ;  /* 0x000000060c0d7224 */ /* 0x000fe400078e020d */
[----:B------:R-:W-:Y:S02]  /*1100*/  @P1 IMAD R2, R19, R15, R14 ;  /* 0x0000000f13021224 */ /* 0x000fe400078e020e */
[----:B0-----:R-:W-:-:S02]  /*1110*/  IMAD R6, R8, R29, R22 ;  /* 0x0000001d08067224 */ /* 0x001fc400078e0216 */
[----:B------:R-:W-:Y:S02]  /*1120*/  IMAD R2, R13, R30, R2 ;  /* 0x0000001e0d027224 */ /* 0x000fe400078e0202 */
[----:B------:R-:W-:Y:S02]  /*1130*/  IMAD R19, R6, R25, R7 ;  /* 0x0000001906137224 */ /* 0x000fe400078e0207 */
[----:B------:R-:W-:-:S03]  /*1140*/  IMAD.MOV.U32 R8, RZ, RZ, 0x1 ;  /* 0x00000001ff087424 */ /* 0x000fc600078e00ff */
[----:B------:R-:W-:Y:S02]  /*1150*/  SEL R22, R19, R2, !P1 ;  /* 0x0000000213167207 */ /* 0x000fe40004800000 */
[----:B------:R-:W-:Y:S01]  /*1160*/  SEL R19, R2, R19, !P1 ;  /* 0x0000001302137207 */ /* 0x000fe20004800000 */
[----:B------:R-:W-:-:S07]  /*1170*/  IMAD.MOV.U32 R2, RZ, RZ, R31 ;  /* 0x000000ffff027224 */ /* 0x000fce00078e001f */
.L_x_10:
[----:B------:R-:W-:Y:S05]  /*1180*/  @!P2 BRA `(.L_x_13) ;  /* 0x000000a40074a947 */ /* 0x000fea0003800000 */
[----:B------:R-:W-:-:S13]  /*1190*/  ISETP.GT.U32.AND P0, PT, R33, 0x1, PT ;  /* 0x000000012100780c */ /* 0x000fda0003f04070 */
[----:B------:R-:W-:Y:S05]  /*11a0*/  @P0 EXIT ;  /* 0x000000000000094d */ /* 0x000fea0003800000 */
.L_x_14:
[----:B------:R-:W-:-:S08]  /*11b0*/  NOP ;  /* 0x0000000000007918 */ /* 0x000fd00000000000 */
[----:B------:R-:W1:Y:S02]  /*11c0*/  USETMAXREG.TRY_ALLOC.CTAPOOL UP0, 0xe8 ;  /* 0x000000e8000079c8 */ /* 0x000e640008000600 */
[----:B-1----:R-:W-:-:S13]  /*11d0*/  PLOP3.LUT P0, PT, PT, PT, UP0, 0x80, 0x0 ;  /* 0x000000000000781c */ /* 0x002fda0003f0f008 */
[----:B------:R-:W-:Y:S05]  /*11e0*/  @!P0 BRA `(.L_x_14) ;  /* 0xfffffffc00f08947 */ /* 0x000fea000383ffff */
[----:B------:R-:W-:-:S13]  /*11f0*/  LOP3.LUT P0, RZ, R8, 0xff, RZ, 0xc0, !PT ;  /* 0x000000ff08ff7812 */ /* 0x000fda000780c0ff */
[----:B------:R-:W-:Y:S05]  /*1200*/  @!P0 EXIT ;  /* 0x000000000000894d */ /* 0x000fea0003800000 */
[----:B------:R-:W1:Y:S01]  /*1210*/  S2UR UR4, SR_CgaCtaId ;  /* 0x00000000000479c3 */ /* 0x000e620000008800 */
[----:B------:R-:W-:Y:S01]  /*1220*/  VIADD R6, R5, 0xffffffff ;  /* 0xffffffff05067836 */ /* 0x000fe20000000000 */
[----:B------:R-:W-:Y:S01]  /*1230*/  SHF.R.S32.HI R0, RZ, 0x1f, R3 ;  /* 0x0000001fff007819 */ /* 0x000fe20000011403 */
[----:B------:R-:W-:Y:S01]  /*1240*/  UMOV UR40, 0x400 ;  /* 0x0000040000287882 */ /* 0x000fe20000000000 */
[----:B------:R-:W-:Y:S02]  /*1250*/  UISETP.LT.AND UP0, UPT, UR38, 0x1, UPT ;  /* 0x000000012600788c */ /* 0x000fe4000bf01270 */
[----:B------:R-:W-:Y:S01]  /*1260*/  R2UR UR41, R6 ;  /* 0x00000000062972ca */ /* 0x000fe200000e0000 */
[----:B------:R-:W-:Y:S01]  /*1270*/  ULDC UR5, c[0x0][0x284] ;  /* 0x0000a10000057ab9 */ /* 0x000fe20000000800 */
[CC--:B------:R-:W-:Y:S01]  /*1280*/  LEA.HI R4, R0.reuse, R3.reuse, RZ, 0x2 ;  /* 0x0000000300047211 */ /* 0x0c0fe200078f10ff */
[----:B------:R-:W-:Y:S01]  /*1290*/  USEL UR43, UR38, 0x1, UP0 ;  /* 0x00000001262b7887 */ /* 0x000fe20008000000 */
[----:B------:R-:W-:Y:S01]  /*12a0*/  LEA.HI R0, R0, R3, RZ, 0x5 ;  /* 0x0000000300007211 */ /* 0x000fe200078f28ff */
[----:B------:R-:W-:Y:S01]  /*12b0*/  USHF.L.U32 UR39, UR38, 0x1, URZ ;  /* 0x0000000126277899 */ /* 0x000fe2000800063f */
[--C-:B------:R-:W-:Y:S01]  /*12c0*/  SHF.R.S32.HI R146, RZ, 0x2, R4.reuse ;  /* 0x00000002ff927819 */ /* 0x100fe20000011404 */
[----:B------:R-:W-:Y:S01]  /*12d0*/  UIADD3 UR43, -UR43, UR38, URZ ;  /* 0x000000262b2b7290 */ /* 0x000fe2000fffe13f */
[----:B------:R-:W-:-:S02]  /*12e0*/  SHF.R.S32.HI R5, RZ, 0x1f, R4 ;  /* 0x0000001fff057819 */ /* 0x000fc40000011404 */
[----:B------:R-:W-:Y:S02]  /*12f0*/  LOP3.LUT R148, R4, 0xfffffffc, RZ, 0xc0, !PT ;  /* 0xfffffffc04947812 */ /* 0x000fe400078ec0ff */
[----:B------:R-:W-:Y:S01]  /*1300*/  LEA.HI R5, R5, R146, RZ, 0x3 ;  /* 0x0000009205057211 */ /* 0x000fe200078f18ff */
[----:B------:R-:W-:Y:S01]  /*1310*/  USHF.L.U32 UR41, UR41, 0x3, URZ ;  /* 0x0000000329297899 */ /* 0x000fe2000800063f */
[----:B------:R-:W-:Y:S01]  /*1320*/  ISETP.NE.AND P0, PT, R6, RZ, PT ;  /* 0x000000ff0600720c */ /* 0x000fe20003f05270 */
[----:B------:R-:W-:Y:S01]  /*1330*/  IMAD.IADD R148, R3, 0x1, -R148 ;  /* 0x0000000103947824 */ /* 0x000fe200078e0a94 */
[----:B------:R-:W-:Y:S01]  /*1340*/  LOP3.LUT R5, R5, 0xfffffff8, RZ, 0xc0, !PT ;  /* 0xfffffff805057812 */ /* 0x000fe200078ec0ff */
[----:B-1----:R-:W-:Y:S02]  /*1350*/  ULEA UR40, UR4, UR40, 0x18 ;  /* 0x0000002804287291 */ /* 0x002fe4000f8ec03f */
[----:B------:R-:W-:Y:S01]  /*1360*/  IMAD.U32 R150, RZ, RZ, UR41 ;  /* 0x00000029ff967e24 */ /* 0x000fe2000f8e00ff */
[----:B------:R-:W-:Y:S01]  /*1370*/  SEL R155, RZ, 0x1, P0 ;  /* 0x00000001ff9b7807 */ /* 0x000fe20000000000 */
[----:B------:R-:W-:Y:S01]  /*1380*/  IMAD.IADD R146, R146, 0x1, -R5 ;  /* 0x0000000192927824 */ /* 0x000fe200078e0a05 */
[----:B------:R-:W-:Y:S01]  /*1390*/  UIADD3 UR42, UR40, 0x60, URZ ;  /* 0x00000060282a7890 */ /* 0x000fe2000fffe03f */
[----:B------:R-:W-:-:S02]  /*13a0*/  SHF.R.S32.HI R5, RZ, 0x5, R0 ;  /* 0x00000005ff057819 */ /* 0x000fc40000011400 */
[C---:B------:R-:W-:Y:S02]  /*13b0*/  LOP3.LUT R152, R150.reuse, 0x8, RZ, 0xc0, !PT ;  /* 0x0000000896987812 */ /* 0x040fe400078ec0ff */
[--C-:B------:R-:W-:Y:S01]  /*13c0*/  SHF.R.S32.HI R147, RZ, 0x1f, R146.reuse ;  /* 0x0000001fff937819 */ /* 0x100fe20000011492 */
[C-C-:B------:R-:W-:Y:S01]  /*13d0*/  IMAD R153, R5.reuse, -0x10, -R146.reuse ;  /* 0xfffffff005997824 */ /* 0x140fe200078e0a92 */
[----:B------:R-:W-:Y:S01]  /*13e0*/  LOP3.LUT R150, R150, 0x8, RZ, 0xc, !PT ;  /* 0x0000000896967812 */ /* 0x000fe200078e0cff */
[----:B------:R-:W-:Y:S01]  /*13f0*/  IMAD.U32 R149, RZ, RZ, UR42 ;  /* 0x0000002aff957e24 */ /* 0x000fe2000f8e00ff */
[----:B------:R-:W-:Y:S01]  /*1400*/  LOP3.LUT R152, R152, 0x18, RZ, 0x3c, !PT ;  /* 0x0000001898987812 */ /* 0x000fe200078e3cff */
[----:B------:R-:W-:-:S04]  /*1410*/  IMAD.WIDE R146, R5, 0x10, R146 ;  /* 0x0000001005927825 */ /* 0x000fc800078e0292 */
[----:B------:R-:W-:Y:S02]  /*1420*/  VIADD R151, R149, UR41 ;  /* 0x0000002995977c36 */ /* 0x000fe40008000000 */
[----:B------:R-:W-:-:S07]  /*1430*/  VIADD R153, R153, UR5 ;  /* 0x0000000599997c36 */ /* 0x000fce0008000000 */
.L_x_278:
[----:B------:R-:W-:Y:S01]  /*1440*/  SHF.L.U32 R0, R155, 0x1f, RZ ;  /* 0x0000001f9b007819 */ /* 0x000fe200000006ff */
[----:B------:R-:W-:Y:S02]  /*1450*/  ULDC UR4, c[0x0][0x28c] ;  /* 0x0000a30000047ab9 */ /* 0x000fe40000000800 */
[----:B------:R-:W-:Y:S01]  /*1460*/  ISETP.LT.AND P1, PT, RZ, UR4, PT ;  /* 0x00000004ff007c0c */ /* 0x000fe2000bf21270 */
[----:B-1----:R-:W1:Y:S02]  /*1470*/  SYNCS.PHASECHK.TRANS64.TRYWAIT P0, [R149+UR41], R0 ;  /* 0x00000000950075a7 */ /* 0x002e640008000169 */
[----:B-1-34-:R-:W-:Y:S10]  /*1480*/  @!P0 BRA `(.L_x_15) ;  /* 0x000000b000d08947 */ /* 0x01aff40003800000 */
.L_x_301:
[----:B------:R-:W-:Y:S05]  /*1490*/  @P1 BRA `(.L_x_16) ;  /* 0x0000000000401947 */ /* 0x000fea0003800000 */
[----:B-1----:R-:W-:Y:S01]  /*14a0*/  MOV R0, 0x0 ;  /* 0x0000000000007802 */ /* 0x002fe20000000f00 */
[----:B------:R-:W-:Y:S01]  /*14b0*/  ULDC.64 UR4, c[0x4][0x68] ;  /* 0x01001a0000047ab9 */ /* 0x000fe20000000a00 */
[----:B------:R-:W-:Y:S01]  /*14c0*/  ULDC.64 UR6, c[0x4][0x8] ;  /* 0x0100020000067ab9 */ /* 0x000fe20000000a00 */
[----:B------:R-:W-:Y:S01]  /*14d0*/  IMAD.U32 R4, RZ, RZ, UR4 ;  /* 0x00000004ff047e24 */ /* 0x000fe2000f8e00ff */
[----:B------:R1:W2:Y:S01]  /*14e0*/  LDC.64 R14, c[0x4][R0] ;  /* 0x01000000000e7b82 */ /* 0x0002a20000000a00 */
[----:B------:R-:W-:Y:S01]  /*14f0*/  IMAD.U32 R5, RZ, RZ, UR5 ;  /* 0x00000005ff057e24 */ /* 0x000fe2000f8e00ff */
[----:B------:R-:W-:Y:S01]  /*1500*/  ULDC.64 UR4, c[0x4][0x70] ;  /* 0x01001c0000047ab9 */ /* 0x000fe20000000a00 */
[----:B------:R-:W-:Y:S02]  /*1510*/  IMAD.U32 R10, RZ, RZ, UR6 ;  /* 0x00000006ff0a7e24 */ /* 0x000fe4000f8e00ff */
[----:B------:R-:W-:Y:S02]  /*1520*/  IMAD.U32 R6, RZ, RZ, UR4 ;  /* 0x00000004ff067e24 */ /* 0x000fe4000f8e00ff */
[----:B------:R-:W-:-:S02]  /*1530*/  IMAD.U32 R7, RZ, RZ, UR5 ;  /* 0x00000005ff077e24 */ /* 0x000fc4000f8e00ff */
[----:B------:R-:W-:Y:S02]  /*1540*/  IMAD.U32 R11, RZ, RZ, UR7 ;  /* 0x00000007ff0b7e24 */ /* 0x000fe4000f8e00ff */
[----:B------:R-:W-:Y:S02]  /*1550*/  IMAD.MOV.U32 R8, RZ, RZ, 0x1e1 ;  /* 0x000001e1ff087424 */ /* 0x000fe400078e00ff */
[----:B0-----:R-:W-:Y:S02]  /*1560*/  IMAD.MOV.U32 R12, RZ, RZ, 0x1 ;  /* 0x00000001ff0c7424 */ /* 0x001fe400078e00ff */
[----:B-1----:R-:W-:-:S07]  /*1570*/  IMAD.MOV.U32 R13, RZ, RZ, RZ ;  /* 0x000000ffff0d7224 */ /* 0x002fce00078e00ff */
[----:B------:R-:W-:-:S07]  /*1580*/  LEPC R20, `(.L_x_16) ;  /* 0x000000001014794e */ /* 0x000fce0000000000 */
[----:B--2--5:R-:W-:Y:S05]  /*1590*/  CALL.ABS.NOINC R14 ;  /* 0x000000000e007343 */ /* 0x024fea0003c00000 */
.L_x_16:
[----:B-1----:R-:W-:-:S04]  /*15a0*/  LOP3.LUT R0, R16, 0x1, RZ, 0xfc, !PT ;  /* 0x0000000110007812 */ /* 0x002fc800078efcff */
[----:B------:R-:W-:-:S13]  /*15b0*/  ISETP.NE.AND P0, PT, R0, 0x3, PT ;  /* 0x000000030000780c */ /* 0x000fda0003f05270 */
[----:B------:R-:W-:Y:S05]  /*15c0*/  @!P0 BRA `(.L_x_17) ;  /* 0x0000000000048947 */ /* 0x000fea0003800000 */
[----:B------:R-:W-:Y:S01]  /*15d0*/  BPT.TRAP 0x1 ;  /* 0x000000040000795c */ /* 0x000fe20000300000 */
.L_x_17:
[----:B------:R-:W-:Y:S02]  /*15e0*/  IMAD.U32 R3, RZ, RZ, UR36 ;  /* 0x00000024ff037e24 */ /* 0x000fe4000f8e00ff */
[----:B------:R-:W-:-:S03]  /*15f0*/  IMAD.U32 R0, RZ, RZ, UR37 ;  /* 0x00000025ff007e24 */ /* 0x000fc6000f8e00ff */
[----:B------:R-:W-:Y:S02]  /*1600*/  LEA R3, R3, UR40, 0x3 ;  /* 0x0000002803037c11 */ /* 0x000fe4000f8e18ff */
[----:B------:R-:W-:-:S04]  /*1610*/  SHF.L.U32 R0, R0, 0x1f, RZ ;  /* 0x0000001f00007819 */ /* 0x000fc800000006ff */
[----:B------:R1:W2:Y:S01]  /*1620*/  SYNCS.PHASECHK.TRANS64.TRYWAIT P1, [R3+URZ], R0 ;  /* 0x00000000030075a7 */ /* 0x0002a2000802017f */
[----:B------:R-:W-:Y:S05]  /*1630*/  @!P0 BRA `(.L_x_18) ;  /* 0x0000000000048947 */ /* 0x000fea0003800000 */
[----:B------:R-:W-:Y:S01]  /*1640*/  BPT.TRAP 0x1 ;  /* 0x000000040000795c */ /* 0x000fe20000300000 */
.L_x_18:
[----:B------:R-:W-:-:S05]  /*1650*/  IMAD.U32 R4, RZ, RZ, UR43 ;  /* 0x0000002bff047e24 */ /* 0x000fca000f8e00ff */
[----:B------:R-:W-:Y:S01]  /*1660*/  ISETP.GE.AND P2, PT, R4, 0x1, PT ;  /* 0x000000010400780c */ /* 0x000fe20003f46270 */
[----:B--2---:R-:W-:-:S12]  /*1670*/  @P1 BRA `(.L_x_19) ;  /* 0x0000000000081947 */ /* 0x004fd80003800000 */
[----:B------:R-:W2:Y:S02]  /*1680*/  SYNCS.PHASECHK.TRANS64.TRYWAIT P1, [R3+URZ], R0 ;  /* 0x00000000030075a7 */ /* 0x000ea4000802017f */
[----:B--2---:R-:W-:Y:S05]  /*1690*/  @!P1 BRA `(.L_x_20) ;  /* 0x000000b000609947 */ /* 0x004fea0003800000 */
.L_x_19:
[----:B------:R-:W-:Y:S05]  /*16a0*/  WARPSYNC.ALL ;  /* 0x0000000000007948 */ /* 0x000fea0003800000 */
[----:B------:R-:W-:Y:S01]  /*16b0*/  UIADD3 UR5, UR40, 0xa180, URZ ;  /* 0x0000a18028057890 */ /* 0x000fe2000fffe03f */
[----:B------:R-:W-:Y:S01]  /*16c0*/  WARPGROUP.ARRIVE ;  /* 0x00000000000079c5 */ /* 0x000fe20000000000 */
[----:B------:R-:W-:Y:S02]  /*16d0*/  UIADD3 UR4, UR40, 0x180, URZ ;  /* 0x0000018028047890 */ /* 0x000fe4000fffe03f */
[----:B------:R-:W-:Y:S02]  /*16e0*/  USHF.R.U32.HI UR5, URZ, 0x4, UR5 ;  /* 0x000000043f057899 */ /* 0x000fe40008011605 */
[----:B------:R-:W-:-:S02]  /*16f0*/  USHF.R.U32.HI UR4, URZ, 0x4, UR4 ;  /* 0x000000043f047899 */ /* 0x000fc40008011604 */
[----:B------:R-:W-:Y:S02]  /*1700*/  ULOP3.LUT UR6, UR5, 0x3fff, URZ, 0xc0, !UPT ;  /* 0x00003fff05067892 */ /* 0x000fe4000f8ec03f */
[----:B------:R-:W-:Y:S02]  /*1710*/  ULOP3.LUT UR5, UR4, 0x3fff, URZ, 0xc0, !UPT ;  /* 0x00003fff04057892 */ /* 0x000fe4000f8ec03f */
[----:B------:R-:W-:Y:S02]  /*1720*/  ULOP3.LUT UR4, UR6, 0x10000, URZ, 0xfc, !UPT ;  /* 0x0001000006047892 */ /* 0x000fe4000f8efc3f */
[----:B------:R-:W-:Y:S02]  /*1730*/  ULOP3.LUT UR5, UR5, 0x10000, URZ, 0xfc, !UPT ;  /* 0x0001000005057892 */ /* 0x000fe4000f8efc3f */
[----:B------:R-:W-:Y:S02]  /*1740*/  UIMAD UR6, UR36, 0x780, UR4 ;  /* 0x00000780240678a4 */ /* 0x000fe4000f8e0204 */
[----:B------:R-:W-:Y:S01]  /*1750*/  ULEA UR12, UR36, UR5, 0x9 ;  /* 0x00000005240c7291 */ /* 0x000fe2000f8e483f */
[----:B------:R-:W-:Y:S01]  /*1760*/  UMOV UR13, 0x40000040 ;  /* 0x40000040000d7882 */ /* 0x000fe20000000000 */
[----:B------:R-:W-:Y:S01]  /*1770*/  UMOV UR15, 0x40000040 ;  /* 0x40000040000f7882 */ /* 0x000fe20000000000 */
[----:B------:R-:W-:-:S02]  /*1780*/  UIADD3 UR10, UR6, 0x80, URZ ;  /* 0x00000080060a7890 */ /* 0x000fc4000fffe03f */
[----:B------:R-:W-:Y:S02]  /*1790*/  UMOV UR14, UR6 ;  /* 0x00000006000e7c82 */ /* 0x000fe40008000000 */
[----:B------:R-:W-:Y:S01]  /*17a0*/  UMOV UR8, UR12 ;  /* 0x0000000c00087c82 */ /* 0x000fe20008000000 */
[----:B------:R-:W-:Y:S01]  /*17b0*/  UMOV UR9, UR13 ;  /* 0x0000000d00097c82 */ /* 0x000fe20008000000 */
[----:B------:R-:W-:Y:S01]  /*17c0*/  IGMMA.64x16x32.S8.S8 R136, gdesc[UR12], RZ, !UPT, gsb0 ;  /* 0x006000000c8879f1 */ /* 0x000fe2000c0410ff */
[----:B------:R-:W-:Y:S01]  /*17d0*/  UMOV UR11, 0x40000040 ;  /* 0x40000040000b7882 */ /* 0x000fe20000000000 */
[----:B------:R-:W-:Y:S02]  /*17e0*/  UIADD3 UR7, UR6, 0x100, URZ ;  /* 0x0000010006077890 */ /* 0x000fe4000fffe03f */
[----:B------:R-:W-:Y:S02]  /*17f0*/  UIADD3 UR16, UR6, 0x180, URZ ;  /* 0x0000018006107890 */ /* 0x000fe4000fffe03f */
[----:B------:R-:W-:-:S02]  /*1800*/  UIADD3 UR17, UR6, 0x200, URZ ;  /* 0x0000020006117890 */ /* 0x000fc4000fffe03f */
[----:B------:R-:W-:Y:S02]  /*1810*/  UIADD3 UR18, UR6, 0x280, URZ ;  /* 0x0000028006127890 */ /* 0x000fe4000fffe03f */
[----:B------:R-:W-:Y:S02]  /*1820*/  UIADD3 UR14, UR6, 0x300, URZ ;  /* 0x00000300060e7890 */ /* 0x000fe4000fffe03f */
[----:B------:R-:W-:Y:S01]  /*1830*/  UIADD3 UR15, UR6, 0x380, URZ ;  /* 0x00000380060f7890 */ /* 0x000fe2000fffe03f */
[----:B------:R-:W-:Y:S02]  /*1840*/  WARPGROUP.DEPBAR.LE gsb0, 0x0 ;  /* 0x00008000000079c5 */ /* 0x000fe40000010000 */
[----:B------:R-:W-:-:S06]  /*1850*/  WARPGROUP.ARRIVE ;  /* 0x00000000000079c5 */ /* 0x000fcc0000000000 */
[----:B------:R-:W-:Y:S01]  /*1860*/  IGMMA.64x16x32.S8.S8 R128, gdesc[UR8], RZ, !UPT, gsb0 ;  /* 0x00600000088079f1 */ /* 0x000fe2000c0410ff */
[----:B------:R-:W-:Y:S01]  /*1870*/  UMOV UR8, UR12 ;  /* 0x0000000c00087c82 */ /* 0x000fe20008000000 */
[----:B------:R-:W-:Y:S01]  /*1880*/  UMOV UR9, UR13 ;  /* 0x0000000d00097c82 */ /* 0x000fe20008000000 */
[----:B------:R-:W-:Y:S01]  /*1890*/  UMOV UR10, UR7 ;  /* 0x00000007000a7c82 */ /* 0x000fe20008000000 */
[----:B------:R-:W-:Y:S01]  /*18a0*/  UMOV UR11, 0x40000040 ;  /* 0x40000040000b7882 */ /* 0x000fe20000000000 */
        /* <DEDUP_REMOVED lines=96> */
[----:B------:R-:W-:Y:S02]  /*1eb0*/  UIADD3 UR7, UR6, 0x202, URZ ;  /* 0x0000020206077890 */ /* 0x000fe4000fffe03f */
[----:B------:R-:W-:Y:S01]  /*1ec0*/  UIADD3 UR13, UR6, 0x282, URZ ;  /* 0x00000282060d7890 */ /* 0x000fe2000fffe03f */
[----:B------:R-:W-:Y:S02]  /*1ed0*/  WARPGROUP.DEPBAR.LE gsb0, 0x0 ;  /* 0x00008000000079c5 */ /* 0x000fe40000010000 */
[----:B------:R-:W-:-:S06]  /*1ee0*/  WARPGROUP.ARRIVE ;  /* 0x00000000000079c5 */ /* 0x000fcc0000000000 */
[----:B------:R-:W-:Y:S01]  /*1ef0*/  IGMMA.64x16x32.S8.S8 R24, gdesc[UR8], RZ, !UPT, gsb0 ;  /* 0x00600000081879f1 */ /* 0x000fe2000c0410ff */
[----:B------:R-:W-:Y:S01]  /*1f00*/  UMOV UR8, UR16 ;  /* 0x0000001000087c82 */ /* 0x000fe20008000000 */
[----:B------:R-:W-:Y:S01]  /*1f10*/  UMOV UR9, 0x40000040 ;  /* 0x4000004000097882 */ /* 0x000fe20000000000 */
[----:B------:R-:W-:Y:S01]  /*1f20*/  UMOV UR10, UR17 ;  /* 0x00000011000a7c82 */ /* 0x000fe20008000000 */
[----:B------:R-:W-:Y:S01]  /*1f30*/  UMOV UR11, 0x40000040 ;  /* 0x40000040000b7882 */ /* 0x000fe20000000000 */
[----:B------:R-:W-:Y:S02]  /*1f40*/  UIADD3 UR16, UR6, 0x302, URZ ;  /* 0x0000030206107890 */ /* 0x000fe4000fffe03f */
[----:B------:R-:W-:Y:S01]  /*1f50*/  UIADD3 UR17, UR6, 0x86, URZ ;  /* 0x0000008606117890 */ /* 0x000fe2000fffe03f */
[----:B------:R-:W-:Y:S02]  /*1f60*/  WARPGROUP.DEPBAR.LE gsb0, 0x0 ;  /* 0x00008000000079c5 */ /* 0x000fe40000010000 */
[----:B------:R-:W-:-:S06]  /*1f70*/  WARPGROUP.ARRIVE ;  /* 0x00000000000079c5 */ /* 0x000fcc0000000000 */
[----:B------:R-:W-:Y:S01]  /*1f80*/  IGMMA.64x16x32.S8.S8 R136, gdesc[UR8], R136, gsb0 ;  /* 0x00600000088879f1 */ /* 0x000fe20008041088 */
[----:B------:R-:W-:Y:S01]  /*1f90*/  UMOV UR10, UR18 ;  /* 0x00000012000a7c82 */ /* 0x000fe20008000000 */
[----:B------:R-:W-:Y:S01]  /*1fa0*/  UMOV UR11, 0x40000040 ;  /* 0x40000040000b7882 */ /* 0x000fe20000000000 */
[----:B------:R-:W-:Y:S02]  /*1fb0*/  WARPGROUP.DEPBAR.LE gsb0, 0x0 ;  /* 0x00008000000079c5 */ /* 0x000fe40000010000 */
[----:B------:R-:W-:-:S06]  /*1fc0*/  WARPGROUP.ARRIVE ;  /* 0x00000000000079c5 */ /* 0x000fcc0000000000 */
[----:B------:R-:W-:Y:S01]  /*1fd0*/  IGMMA.64x16x32.S8.S8 R128, gdesc[UR8], R128, gsb0 ;  /* 0x00600000088079f1 */ /* 0x000fe20008041080 */
[----:B------:R-:W-:Y:S01]  /*1fe0*/  UMOV UR10, UR14 ;  /* 0x0000000e000a7c82 */ /* 0x000fe20008000000 */
[----:B------:R-:W-:Y:S01]  /*1ff0*/  UMOV UR11, 0x40000040 ;  /* 0x40000040000b7882 */ /* 0x000fe20000000000 */
[----:B------:R-:W-:Y:S01]  /*2000*/  UIADD3 UR14, UR6, 0x382, URZ ;  /* 0x00000382060e7890 */ /* 0x000fe2000fffe03f */
        /* <DEDUP_REMOVED lines=159> */
[----:B------:R-:W-:Y:S01]  /*2a00*/  UMOV UR14, UR16 ;  /* 0x00000010000e7c82 */ /* 0x000fe20008000000 */
        /* <DEDUP_REMOVED lines=93> */
[----:B------:R-:W-:Y:S03]  /*2fe0*/  IGMMA.64x16x32.S8.S8 R24, gdesc[UR12], R24, gsb0 ;  /* 0x006000000c1879f1 */ /* 0x000fe60008041018 */
[----:B------:R-:W-:Y:S02]  /*2ff0*/  WARPGROUP.DEPBAR.LE gsb0, 0x0 ;  /* 0x00008000000079c5 */ /* 0x000fe40000010000 */
[----:B------:R-:W-:Y:S05]  /*3000*/  @!P2 BRA `(.L_x_21) ;  /* 0x000000180068a947 */ /* 0x000fea0003800000 */
[----:B------:R-:W-:Y:S01]  /*3010*/  UIADD3 UR7, UR36, 0x1, URZ ;  /* 0x0000000124077890 */ /* 0x000fe2000fffe03f */
[----:B-12---:R-:W-:-:S03]  /*3020*/  IMAD.U32 R0, RZ, RZ, UR43 ;  /* 0x0000002bff007e24 */ /* 0x006fc6000f8e00ff */
[----:B------:R-:W-:-:S04]  /*3030*/  UISETP.NE.AND UP0, UPT, UR7, 0x5, UPT ;  /* 0x000000050700788c */ /* 0x000fc8000bf05270 */
[----:B------:R-:W-:Y:S02]  /*3040*/  USEL UR6, URZ, 0x1, UP0 ;  /* 0x000000013f067887 */ /* 0x000fe40008000000 */
[----:B------:R-:W-:Y:S02]  /*3050*/  USEL UR7, UR7, URZ, UP0 ;  /* 0x0000003f07077287 */ /* 0x000fe40008000000 */
[----:B------:R-:W-:-:S06]  /*3060*/  ULOP3.LUT UR6, UR37, UR6, URZ, 0x3c, !UPT ;  /* 0x0000000625067292 */ /* 0x000fcc000f8e3c3f */
[----:B------:R-:W-:Y:S01]  /*3070*/  IMAD.U32 R5, RZ, RZ, UR6 ;  /* 0x00000006ff057e24 */ /* 0x000fe2000f8e00ff */
[----:B------:R-:W-:-:S06]  /*3080*/  UMOV UR6, UR36 ;  /* 0x0000002400067c82 */ /* 0x000fcc0008000000 */
.L_x_28:
[----:B-12---:R-:W-:Y:S05]  /*3090*/  @!P0 BRA `(.L_x_22) ;  /* 0x0000000000048947 */ /* 0x006fea0003800000 */
[----:B------:R-:W-:Y:S01]  /*30a0*/  BPT.TRAP 0x1 ;  /* 0x000000040000795c */ /* 0x000fe20000300000 */
.L_x_22:
[----:B------:R-:W-:Y:S01]  /*30b0*/  ULEA UR8, UR7, UR40, 0x3 ;  /* 0x0000002807087291 */ /* 0x000fe2000f8e183f */
[----:B------:R-:W-:-:S08]  /*30c0*/  SHF.L.U32 R3, R5, 0x1f, RZ ;  /* 0x0000001f05037819 */ /* 0x000fd000000006ff */
[----:B------:R1:W2:Y:S01]  /*30d0*/  SYNCS.PHASECHK.TRANS64.TRYWAIT P1, [UR8], R3 ;  /* 0x00000003ff0075a7 */ /* 0x0002a20008020148 */
[----:B------:R-:W-:Y:S05]  /*30e0*/  @!P0 BRA `(.L_x_23) ;  /* 0x0000000000048947 */ /* 0x000fea0003800000 */
[----:B------:R-:W-:Y:S01]  /*30f0*/  BPT.TRAP 0x1 ;  /* 0x000000040000795c */ /* 0x000fe20000300000 */
.L_x_23:
[----:B--2---:R-:W-:Y:S05]  /*3100*/  @P1 BRA `(.L_x_24) ;  /* 0x0000000000081947 */ /* 0x004fea0003800000 */
[----:B------:R-:W2:Y:S02]  /*3110*/  SYNCS.PHASECHK.TRANS64.TRYWAIT P1, [UR8], R3 ;  /* 0x00000003ff0075a7 */ /* 0x000ea40008020148 */
[----:B--2---:R-:W-:Y:S05]  /*3120*/  @!P1 BRA `(.L_x_25) ;  /* 0x0000009400d09947 */ /* 0x004fea0003800000 */
.L_x_24:
[----:B------:R-:W-:Y:S01]  /*3130*/  UIMAD UR8, UR7, 0x780, UR4 ;  /* 0x00000780070878a4 */ /* 0x000fe2000f8e0204 */
[----:B------:R-:W-:Y:S01]  /*3140*/  WARPGROUP.ARRIVE ;  /* 0x00000000000079c5 */ /* 0x000fe20000000000 */
[----:B------:R-:W-:Y:S01]  /*3150*/  ULEA UR10, UR7, UR5, 0x9 ;  /* 0x00000005070a7291 */ /* 0x000fe2000f8e483f */
[----:B------:R-:W-:Y:S01]  /*3160*/  UMOV UR13, 0x40000040 ;  /* 0x40000040000d7882 */ /* 0x000fe20000000000 */
[----:B------:R-:W-:Y:S01]  /*3170*/  UMOV UR15, 0x40000040 ;  /* 0x40000040000f7882 */ /* 0x000fe20000000000 */
[----:B------:R-:W-:Y:S02]  /*3180*/  UIADD3 UR9, UR8, 0x80, URZ ;  /* 0x0000008008097890 */ /* 0x000fe4000fffe03f */
[----:B------:R-:W-:Y:S02]  /*3190*/  UMOV UR14, UR8 ;  /* 0x00000008000e7c82 */ /* 0x000fe40008000000 */
[----:B------:R-:W-:Y:S01]  /*31a0*/  UMOV UR12, UR10 ;  /* 0x0000000a000c7c82 */ /* 0x000fe20008000000 */
[----:B------:R-:W-:Y:S01]  /*31b0*/  UIADD3 UR11, UR8, 0x100, URZ ;  /* 0x00000100080b7890 */ /* 0x000fe2000fffe03f */
[----:B------:R-:W-:Y:S01]  /*31c0*/  IGMMA.64x16x32.S8.S8 R136, gdesc[UR12], R136, gsb0 ;  /* 0x006000000c8879f1 */ /* 0x000fe20008041088 */
[----:B------:R-:W-:Y:S01]  /*31d0*/  UMOV UR15, 0x40000040 ;  /* 0x40000040000f7882 */ /* 0x000fe20000000000 */
[----:B------:R-:W-:Y:S01]  /*31e0*/  UMOV UR14, UR9 ;  /* 0x00000009000e7c82 */ /* 0x000fe20008000000 */
[----:B------:R-:W-:-:S02]  /*31f0*/  UIADD3 UR16, UR8, 0x180, URZ ;  /* 0x0000018008107890 */ /* 0x000fc4000fffe03f */
[----:B------:R-:W-:Y:S02]  /*3200*/  UIADD3 UR17, UR8, 0x200, URZ ;  /* 0x0000020008117890 */ /* 0x000fe4000fffe03f */
[----:B------:R-:W-:Y:S02]  /*3210*/  UIADD3 UR18, UR8, 0x280, URZ ;  /* 0x0000028008127890 */ /* 0x000fe4000fffe03f */
        /* <DEDUP_REMOVED lines=358> */
[----:B------:R-:W-:Y:S01]  /*4880*/  BPT.TRAP 0x1 ;  /* 0x000000040000795c */ /* 0x000fe20000300000 */
.L_x_26:
[----:B------:R-:W-:Y:S01]  /*4890*/  ULEA UR8, UR6, UR40, 0x3 ;  /* 0x0000002806087291 */ /* 0x000fe2000f8e183f */
[----:B------:R-:W-:-:S03]  /*48a0*/  ISETP.GT.U32.AND P1, PT, R16, 0x1, PT ;  /* 0x000000011000780c */ /* 0x000fc60003f24070 */
[----:B------:R-:W-:-:S04]  /*48b0*/  UIADD3 UR8, UR8, 0x28, URZ ;  /* 0x0000002808087890 */ /* 0x000fc8000fffe03f */
[----:B------:R-:W-:-:S09]  /*48c0*/  UPRMT UR8, URZ, 0x654, UR8 ;  /* 0x000006543f087896 */ /* 0x000fd20008000008 */
[----:B------:R-:W-:Y:S01]  /*48d0*/  SYNCS.ARRIVE.TRANS64.RED.A1T0 RZ, [UR8], RZ ;  /* 0x000000ffffff79a7 */ /* 0x000fe20008100408 */
[----:B------:R-:W-:Y:S05]  /*48e0*/  @P1 BRA `(.L_x_27) ;  /* 0x0000000000041947 */ /* 0x000fea0003800000 */
[----:B------:R-:W-:Y:S01]  /*48f0*/  BPT.TRAP 0x1 ;  /* 0x000000040000795c */ /* 0x000fe20000300000 */
.L_x_27:
[----:B------:R-:W-:Y:S01]  /*4900*/  UIADD3 UR7, UR7, 0x1, URZ ;  /* 0x0000000107077890 */ /* 0x000fe2000fffe03f */
[C---:B------:R-:W-:Y:S01]  /*4910*/  ISETP.GT.AND P1, PT, R0.reuse, 0x1, PT ;  /* 0x000000010000780c */ /* 0x040fe20003f24270 */
[----:B------:R-:W-:Y:S01]  /*4920*/  UIADD3 UR6, UR6, 0x1, URZ ;  /* 0x0000000106067890 */ /* 0x000fe2000fffe03f */
[----:B------:R-:W-:Y:S01]  /*4930*/  VIADD R0, R0, 0xffffffff ;  /* 0xffffffff00007836 */ /* 0x000fe20000000000 */
[----:B------:R-:W-:Y:S02]  /*4940*/  UISETP.NE.AND UP0, UPT, UR7, 0x5, UPT ;  /* 0x000000050700788c */ /* 0x000fe4000bf05270 */
[----:B------:R-:W-:Y:S02]  /*4950*/  UISETP.NE.AND UP1, UPT, UR6, 0x5, UPT ;  /* 0x000000050600788c */ /* 0x000fe4000bf25270 */
[----:B------:R-:W-:Y:S02]  /*4960*/  USEL UR8, URZ, 0x1, UP0 ;  /* 0x000000013f087887 */ /* 0x000fe40008000000 */
[----:B------:R-:W-:-:S02]  /*4970*/  USEL UR7, UR7, URZ, UP0 ;  /* 0x0000003f07077287 */ /* 0x000fc40008000000 */
[----:B------:R-:W-:Y:S02]  /*4980*/  USEL UR6, UR6, URZ, UP1 ;  /* 0x0000003f06067287 */ /* 0x000fe40008800000 */
[----:B------:R-:W-:Y:S01]  /*4990*/  LOP3.LUT R5, R5, UR8, RZ, 0x3c, !PT ;  /* 0x0000000805057c12 */ /* 0x000fe2000f8e3cff */
[----:B------:R-:W-:Y:S09]  /*49a0*/  @P1 BRA `(.L_x_28) ;  /* 0xffffffe400b81947 */ /* 0x000ff2000383ffff */
.L_x_21:
[----:B-12---:R-:W1:Y:S01]  /*49b0*/  LDC R0, c[0x0][0x28c] ;  /* 0x0000a300ff007b82 */ /* 0x006e620000000800 */
[----:B------:R2:W-:Y:S01]  /*49c0*/  SYNCS.ARRIVE.TRANS64.A1T0 RZ, [R150+UR42], RZ ;  /* 0x000000ff96ff79a7 */ /* 0x0005e2000810002a */
[----:B-1----:R-:W-:-:S13]  /*49d0*/  ISETP.GE.AND P1, PT, R0, 0x1, PT ;  /* 0x000000010000780c */ /* 0x002fda0003f26270 */
[----:B--2---:R-:W-:Y:S05]  /*49e0*/  @!P1 BRA `(.L_x_29) ;  /* 0x0000000000349947 */ /* 0x004fea0003800000 */
[----:B------:R-:W-:Y:S05]  /*49f0*/  @!P0 BRA `(.L_x_30) ;  /* 0x0000000000048947 */ /* 0x000fea0003800000 */
[----:B------:R-:W-:Y:S01]  /*4a00*/  BPT.TRAP 0x1 ;  /* 0x000000040000795c */ /* 0x000fe20000300000 */
.L_x_30:
[----:B------:R-:W-:Y:S01]  /*4a10*/  UIADD3 UR6, UR43, UR36, URZ ;  /* 0x000000242b067290 */ /* 0x000fe2000fffe03f */
[----:B------:R-:W-:-:S03]  /*4a20*/  ISETP.GT.U32.AND P0, PT, R16, 0x1, PT ;  /* 0x000000011000780c */ /* 0x000fc60003f04070 */
[----:B------:R-:W-:-:S04]  /*4a30*/  UIMAD.WIDE.U32 UR4, UR6, -0x33333333, URZ ;  /* 0xcccccccd060478a5 */ /* 0x000fc8000f8e003f */
[----:B------:R-:W-:-:S04]  /*4a40*/  USHF.R.U32.HI UR4, URZ, 0x2, UR5 ;  /* 0x000000023f047899 */ /* 0x000fc80008011605 */
[----:B------:R-:W-:-:S04]  /*4a50*/  UIMAD UR6, UR4, -0x5, UR6 ;  /* 0xfffffffb040678a4 */ /* 0x000fc8000f8e0206 */
[----:B------:R-:W-:-:S04]  /*4a60*/  ULEA UR6, UR6, UR40, 0x3 ;  /* 0x0000002806067291 */ /* 0x000fc8000f8e183f */
[----:B------:R-:W-:-:S04]  /*4a70*/  UIADD3 UR6, UR6, 0x28, URZ ;  /* 0x0000002806067890 */ /* 0x000fc8000fffe03f */
[----:B------:R-:W-:-:S09]  /*4a80*/  UPRMT UR6, URZ, 0x654, UR6 ;  /* 0x000006543f067896 */ /* 0x000fd20008000006 */
[----:B------:R-:W-:Y:S01]  /*4a90*/  SYNCS.ARRIVE.TRANS64.RED.A1T0 RZ, [UR6], RZ ;  /* 0x000000ffffff79a7 */ /* 0x000fe20008100406 */
[----:B------:R-:W-:Y:S05]  /*4aa0*/  @P0 BRA `(.L_x_29) ;  /* 0x0000000000040947 */ /* 0x000fea0003800000 */
[----:B------:R-:W-:Y:S01]  /*4ab0*/  BPT.TRAP 0x1 ;  /* 0x000000040000795c */ /* 0x000fe20000300000 */
.L_x_29:
[----:B------:R-:W-:Y:S01]  /*4ac0*/  SHF.L.U32 R0, R155, 0x1f, RZ ;  /* 0x0000001f9b007819 */ /* 0x000fe200000006ff */
[----:B------:R-:W-:Y:S01]  /*4ad0*/  UIADD3 UR36, UR39, UR36, URZ ;  /* 0x0000002427247290 */ /* 0x000fe2000fffe03f */
[----:B------:R-:W1:Y:S01]  /*4ae0*/  LDC R7, c[0x0][0x288] ;  /* 0x0000a200ff077b82 */ /* 0x000e620000000800 */
[----:B------:R-:W-:Y:S01]  /*4af0*/  UISETP.GE.U32.AND UP1, UPT, UR39, 0x5, UPT ;  /* 0x000000052700788c */ /* 0x000fe2000bf26070 */
[----:B------:R-:W-:Y:S01]  /*4b00*/  IMAD.SHL.U32 R8, R148, 0x2, RZ ;  /* 0x0000000294087824 */ /* 0x000fe200078e00ff */
[----:B------:R-:W-:Y:S02]  /*4b10*/  UISETP.GT.U32.AND UP0, UPT, UR36, 0x4, UPT ;  /* 0x000000042400788c */ /* 0x000fe4000bf04070 */
[----:B------:R-:W-:Y:S02]  /*4b20*/  UIMAD.WIDE.U32 UR4, UR36, -0x33333333, URZ ;  /* 0xcccccccd240478a5 */ /* 0x000fe4000f8e003f */
[----:B------:R-:W-:Y:S01]  /*4b30*/  UISETP.LT.U32.AND UP0, UPT, UR39, 0x5, UP0 ;  /* 0x000000052700788c */ /* 0x000fe20008701070 */
[----:B------:R-:W2:Y:S01]  /*4b40*/  SYNCS.PHASECHK.TRANS64.TRYWAIT P0, [R149+UR41+0x10], R0 ;  /* 0x00001000950075a7 */ /* 0x000ea20008000169 */
[----:B------:R-:W-:Y:S01]  /*4b50*/  USHF.R.U32.HI UR4, URZ, 0x2, UR5 ;  /* 0x000000023f047899 */ /* 0x000fe20008011605 */
[----:B------:R-:W-:Y:S01]  /*4b60*/  SHF.R.S32.HI R9, RZ, 0x1f, R8 ;  /* 0x0000001fff097819 */ /* 0x000fe20000011408 */
[----:B------:R-:W-:-:S02]  /*4b70*/  USEL UR6, URZ, 0x1, !UP0 ;  /* 0x000000013f067887 */ /* 0x000fc4000c000000 */
[----:B------:R-:W-:Y:S02]  /*4b80*/  UIMAD UR36, UR4, -0x5, UR36 ;  /* 0xfffffffb042478a4 */ /* 0x000fe4000f8e0224 */
[----:B------:R-:W-:-:S04]  /*4b90*/  ULOP3.LUT UR37, UR37, UR6, URZ, 0x3c, !UPT ;  /* 0x0000000625257292 */ /* 0x000fc8000f8e3c3f */
[----:B------:R-:W-:Y:S01]  /*4ba0*/  @UP1 ULOP3.LUT UR37, UR37, 0x1, UR4, 0x78, !UPT ;  /* 0x0000000125251892 */ /* 0x000fe2000f8e7804 */
[----:B-12---:R-:W-:Y:S11]  /*4bb0*/  @!P0 BRA `(.L_x_31) ;  /* 0x0000007c00448947 */ /* 0x006ff60003800000 */
.L_x_302:
[----:B-1----:R-:W-:Y:S01]  /*4bc0*/  IMAD.SHL.U32 R0, R19, 0x40, RZ ;  /* 0x0000004013007824 */ /* 0x002fe200078e00ff */
[----:B------:R-:W-:Y:S01]  /*4bd0*/  ULDC UR6, c[0x0][0x284] ;  /* 0x0000a10000067ab9 */ /* 0x000fe20000000800 */
[----:B------:R-:W-:Y:S01]  /*4be0*/  IMAD R11, R22, 0xf0, RZ ;  /* 0x000000f0160b7824 */ /* 0x000fe200078e02ff */
[----:B------:R-:W-:Y:S01]  /*4bf0*/  SHF.R.S32.HI R158, RZ, 0x1f, R2 ;  /* 0x0000001fff9e7819 */ /* 0x000fe20000011402 */
[----:B------:R-:W-:Y:S01]  /*4c00*/  ULDC.64 UR4, c[0x0][0x5d0] ;  /* 0x0001740000047ab9 */ /* 0x000fe20000000a00 */
[----:B------:R-:W-:Y:S01]  /*4c10*/  ISETP.GE.AND P0, PT, R0, UR6, PT ;  /* 0x0000000600007c0c */ /* 0x000fe2000bf06270 */
[----:B------:R-:W-:Y:S01]  /*4c20*/  IMAD.WIDE.U32 R4, R2, UR4, R8 ;  /* 0x0000000402047c25 */ /* 0x000fe2000f8e0008 */
[----:B------:R-:W-:Y:S02]  /*4c30*/  SHF.R.S32.HI R22, RZ, 0x1f, R11 ;  /* 0x0000001fff167819 */ /* 0x000fe4000001140b */
[C---:B------:R-:W-:Y:S01]  /*4c40*/  ISETP.GE.OR P0, PT, R11.reuse, R7, P0 ;  /* 0x000000070b00720c */ /* 0x040fe20000706670 */
[----:B------:R-:W-:Y:S01]  /*4c50*/  IMAD R3, R158, UR4, RZ ;  /* 0x000000049e037c24 */ /* 0x000fe2000f8e02ff */
[----:B------:R-:W-:-:S03]  /*4c60*/  IADD3 R4, P1, R11, R4, RZ ;  /* 0x000000040b047210 */ /* 0x000fc60007f3e0ff */
[----:B------:R-:W-:-:S05]  /*4c70*/  IMAD R3, R2, UR5, R3 ;  /* 0x0000000502037c24 */ /* 0x000fca000f8e0203 */
[----:B------:R-:W-:-:S03]  /*4c80*/  IADD3.X R5, R22, R5, R3, P1, !PT ;  /* 0x0000000516057210 */ /* 0x000fc60000ffe403 */
[----:B------:R-:W-:Y:S05]  /*4c90*/  @P0 BRA `(.L_x_32) ;  /* 0x0000006400000947 */ /* 0x000fea0003800000 */
[----:B------:R-:W1:Y:S01]  /*4ca0*/  LDC.64 R14, c[0x0][0x5c8] ;  /* 0x00017200ff0e7b82 */ /* 0x000e620000000a00 */
[----:B0-----:R-:W-:Y:S01]  /*4cb0*/  IMAD.WIDE R12, R19, 0x40, R146 ;  /* 0x00000040130c7825 */ /* 0x001fe200078e0292 */
[----:B------:R-:W-:Y:S01]  /*4cc0*/  ULDC.64 UR4, c[0x0][0x5c0] ;  /* 0x0001700000047ab9 */ /* 0x000fe20000000a00 */
[----:B------:R-:W-:Y:S02]  /*4cd0*/  BSSY B0, `(.L_x_32) ;  /* 0x000063c000007945 */ /* 0x000fe40003800000 */
[----:B------:R-:W-:Y:S02]  /*4ce0*/  IMAD R10, R148, -0x2, R7 ;  /* 0xfffffffe940a7824 */ /* 0x000fe400078e0207 */
[----:B------:R-:W-:Y:S02]  /*4cf0*/  IMAD.IADD R0, R153, 0x1, -R0 ;  /* 0x0000000199007824 */ /* 0x000fe400078e0a00 */
[----:B------:R-:W-:Y:S02]  /*4d00*/  IMAD.IADD R10, R10, 0x1, -R11 ;  /* 0x000000010a0a7824 */ /* 0x000fe400078e0a0b */
[----:B-1----:R-:W-:-:S02]  /*4d10*/  IMAD R3, R13, R14, RZ ;  /* 0x0000000e0d037224 */ /* 0x002fc400078e02ff */
[----:B------:R-:W-:-:S04]  /*4d20*/  IMAD.WIDE.U32 R4, R12, R14, R4 ;  /* 0x0000000e0c047225 */ /* 0x000fc800078e0004 */
[----:B------:R-:W-:Y:S01]  /*4d30*/  IMAD R3, R12, R15, R3 ;  /* 0x0000000f0c037224 */ /* 0x000fe200078e0203 */
[----:B------:R-:W-:-:S03]  /*4d40*/  IADD3 R4, P0, R4, UR4, RZ ;  /* 0x0000000404047c10 */ /* 0x000fc6000ff1e0ff */
[----:B------:R-:W-:Y:S01]  /*4d50*/  IMAD.IADD R3, R5, 0x1, R3 ;  /* 0x0000000105037824 */ /* 0x000fe200078e0203 */
[----:B------:R-:W-:-:S04]  /*4d60*/  LEA R6, P1, R14, R4, 0x3 ;  /* 0x000000040e067211 */ /* 0x000fc800078218ff */
[----:B------:R-:W-:Y:S02]  /*4d70*/  IADD3.X R5, R3, UR5, RZ, P0, !PT ;  /* 0x0000000503057c10 */ /* 0x000fe400087fe4ff */
[----:B-----5:R-:W-:Y:S02]  /*4d80*/  ISETP.NE.AND P0, PT, R144, RZ, PT ;  /* 0x000000ff9000720c */ /* 0x020fe40003f05270 */
[----:B------:R-:W-:-:S11]  /*4d90*/  LEA.HI.X R7, R14, R5, R15, 0x3, P1 ;  /* 0x000000050e077211 */ /* 0x000fd600008f1c0f */
[----:B------:R-:W-:Y:S05]  /*4da0*/  @!P0 BRA `(.L_x_33) ;  /* 0x0000004800288947 */ /* 0x000fea0003800000 */
[----:B------:R-:W0:Y:S01]  /*4db0*/  LDC.64 R20, c[0x0][0x5b0] ;  /* 0x00016c00ff147b82 */ /* 0x000e220000000a00 */
[----:B------:R-:W-:Y:S01]  /*4dc0*/  ULDC.64 UR4, c[0x0][0x5b8] ;  /* 0x00016e0000047ab9 */ /* 0x000fe20000000a00 */
[----:B------:R-:W-:Y:S01]  /*4dd0*/  ISETP.GE.AND P3, PT, R10, 0x1, PT ;  /* 0x000000010a00780c */ /* 0x000fe20003f66270 */
[----:B------:R-:W-:Y:S01]  /*4de0*/  IMAD.WIDE.U32 R8, R2, UR4, R8 ;  /* 0x0000000402087c25 */ /* 0x000fe2000f8e0008 */
[----:B------:R-:W-:Y:S02]  /*4df0*/  BSSY B1, `(.L_x_34) ;  /* 0x000000e000017945 */ /* 0x000fe40003800000 */
[----:B------:R-:W-:Y:S01]  /*4e00*/  ISETP.LT.OR P1, PT, R0, 0x1, !P3 ;  /* 0x000000010000780c */ /* 0x000fe20005f21670 */
[----:B------:R-:W-:Y:S01]  /*4e10*/  IMAD R3, R158, UR4, RZ ;  /* 0x000000049e037c24 */ /* 0x000fe2000f8e02ff */
[----:B------:R-:W1:Y:S01]  /*4e20*/  LDC.64 R156, c[0x0][0x5a8] ;  /* 0x00016a00ff9c7b82 */ /* 0x000e620000000a00 */
[----:B------:R-:W-:Y:S02]  /*4e30*/  IADD3 R14, P0, R11, R8, RZ ;  /* 0x000000080b0e7210 */ /* 0x000fe40007f1e0ff */
[----:B------:R-:W-:-:S05]  /*4e40*/  IMAD R3, R2, UR5, R3 ;  /* 0x0000000502037c24 */ /* 0x000fca000f8e0203 */
[----:B------:R-:W-:Y:S01]  /*4e50*/  IADD3.X R15, R22, R9, R3, P0, !PT ;  /* 0x00000009160f7210 */ /* 0x000fe200007fe403 */
[-C--:B0-----:R-:W-:Y:S02]  /*4e60*/  IMAD R8, R13, R20.reuse, RZ ;  /* 0x000000140d087224 */ /* 0x081fe400078e02ff */
[----:B------:R-:W-:-:S04]  /*4e70*/  IMAD.WIDE.U32 R2, R12, R20, R14 ;  /* 0x000000140c027225 */ /* 0x000fc800078e000e */
[----:B------:R-:W-:Y:S01]  /*4e80*/  IMAD R19, R12, R21, R8 ;  /* 0x000000150c137224 */ /* 0x000fe200078e0208 */
[----:B-1----:R-:W-:-:S04]  /*4e90*/  IADD3 R2, P0, R2, R156, RZ ;  /* 0x0000009c02027210 */ /* 0x002fc80007f1e0ff */
[----:B------:R-:W-:Y:S01]  /*4ea0*/  IADD3.X R3, R157, R3, R19, P0, !PT ;  /* 0x000000039d037210 */ /* 0x000fe200007fe413 */
[----:B------:R-:W-:Y:S08]  /*4eb0*/  @P1 BRA `(.L_x_35) ;  /* 0x0000000000041947 */ /* 0x000ff00003800000 */
[----:B------:R0:W5:Y:S02]  /*4ec0*/  LDG.E.U8 R154, desc[UR44][R2.64] ;  /* 0x0000002c029a7981 */ /* 0x000164000c1e1100 */
.L_x_35:
[----:B------:R-:W-:Y:S05]  /*4ed0*/  BSYNC B1 ;  /* 0x0000000000017941 */ /* 0x000fea0003800000 */
.L_x_34:
[----:B-----5:R-:W-:Y:S01]  /*4ee0*/  LOP3.LUT R11, R154, 0xffff, RZ, 0xc0, !PT ;  /* 0x0000ffff9a0b7812 */ /* 0x020fe200078ec0ff */
[C---:B------:R-:W-:Y:S01]  /*4ef0*/  IMAD.SHL.U32 R8, R20.reuse, 0x8, RZ ;  /* 0x0000000814087824 */ /* 0x040fe200078e00ff */
[----:B------:R-:W-:Y:S01]  /*4f00*/  SHF.L.U64.HI R9, R20, 0x3, R21 ;  /* 0x0000000314097819 */ /* 0x000fe20000010215 */
[----:B------:R-:W-:Y:S01]  /*4f10*/  BSSY B1, `(.L_x_36) ;  /* 0x000000e000017945 */ /* 0x000fe20003800000 */
[----:B------:R-:W-:Y:S02]  /*4f20*/  PRMT R11, R11, 0x8880, RZ ;  /* 0x000088800b0b7816 */ /* 0x000fe400000000ff */
[----:B------:R-:W-:Y:S01]  /*4f30*/  ISETP.GE.AND P2, PT, R10, 0x2, PT ;  /* 0x000000020a00780c */ /* 0x000fe20003f46270 */
[----:B------:R-:W-:-:S03]  /*4f40*/  IMAD.WIDE.U32 R8, R12, R20, R8 ;  /* 0x000000140c087225 */ /* 0x000fc600078e0008 */
[----:B------:R-:W-:Y:S01]  /*4f50*/  ISETP.LT.OR P0, PT, R0, 0x1, !P2 ;  /* 0x000000010000780c */ /* 0x000fe20005701670 */
[----:B------:R-:W-:Y:S01]  /*4f60*/  IMAD R12, R11, R144, RZ ;  /* 0x000000900b0c7224 */ /* 0x000fe200078e02ff */
[----:B------:R-:W-:Y:S01]  /*4f70*/  IADD3 R8, P4, P5, R14, R156, R8 ;  /* 0x0000009c0e087210 */ /* 0x000fe20007d9e008 */
[----:B------:R-:W-:Y:S02]  /*4f80*/  IMAD.IADD R13, R19, 0x1, R9 ;  /* 0x00000001130d7824 */ /* 0x000fe400078e0209 */
[----:B------:R-:W-:-:S05]  /*4f90*/  @!P1 IMAD R11, R136, R145, R12 ;  /* 0x00000091880b9224 */ /* 0x000fca00078e020c */
[----:B------:R1:W-:Y:S03]  /*4fa0*/  @!P1 STG.E.U8 desc[UR44][R4.64], R11 ;  /* 0x0000000b04009986 */ /* 0x0003e6000c10112c */
[----:B------:R-:W-:Y:S05]  /*4fb0*/  @P0 BRA `(.L_x_37) ;  /* 0x00000000000c0947 */ /* 0x000fea0003800000 */
[----:B------:R-:W1:Y:S02]  /*4fc0*/  LDG.E.U8 R154, desc[UR44][R2.64+0x1] ;  /* 0x0000012c029a7981 */ /* 0x000e64000c1e1100 */
[----:B-1----:R-:W-:-:S05]  /*4fd0*/  PRMT R11, R154, 0x8880, RZ ;  /* 0x000088809a0b7816 */ /* 0x002fca00000000ff */
[----:B------:R-:W-:-:S07]  /*4fe0*/  IMAD R12, R11, R144, RZ ;  /* 0x000000900b0c7224 */ /* 0x000fce00078e02ff */
.L_x_37:
[----:B------:R-:W-:Y:S05]  /*4ff0*/  BSYNC B1 ;  /* 0x0000000000017941 */ /* 0x000fea0003800000 */
.L_x_36:
[----:B------:R-:W-:Y:S01]  /*5000*/  ISETP.LT.OR P3, PT, R0, 0x9, !P3 ;  /* 0x000000090000780c */ /* 0x000fe20005f61670 */
[----:B------:R-:W-:Y:S01]  /*5010*/  @!P0 IMAD R137, R137, R145, R12 ;  /* 0x0000009189898224 */ /* 0x000fe200078e020c */
[C---:B------:R-:W-:Y:S01]  /*5020*/  ISETP.GE.AND P1, PT, R10.reuse, 0x9, PT ;  /* 0x000000090a00780c */ /* 0x040fe20003f26270 */
[----:B------:R-:W-:Y:S01]  /*5030*/  BSSY B1, `(.L_x_38) ;  /* 0x000000b000017945 */ /* 0x000fe20003800000 */
[----:B------:R-:W-:Y:S02]  /*5040*/  IADD3.X R9, R15, R157, R13, P4, P5 ;  /* 0x0000009d0f097210 */ /* 0x000fe400027ea40d */
[----:B------:R2:W-:Y:S01]  /*5050*/  @!P0 STG.E.U8 desc[UR44][R4.64+0x1], R137 ;  /* 0x0000018904008986 */ /* 0x0005e2000c10112c */
[----:B------:R-:W-:Y:S02]  /*5060*/  ISETP.GE.AND P0, PT, R10, 0xa, PT ;  /* 0x0000000a0a00780c */ /* 0x000fe40003f06270 */
[C---:B------:R-:W-:Y:S02]  /*5070*/  ISETP.LT.OR P2, PT, R0.reuse, 0x9, !P2 ;  /* 0x000000090000780c */ /* 0x040fe40005741670 */
[----:B------:R-:W-:-:S02]  /*5080*/  ISETP.LT.OR P5, PT, R0, 0x1, !P1 ;  /* 0x000000010000780c */ /* 0x000fc40004fa1670 */
[----:B------:R-:W-:Y:S01]  /*5090*/  ISETP.LT.OR P4, PT, R0, 0x1, !P0 ;  /* 0x000000010000780c */ /* 0x000fe20004781670 */
[----:B------:R-:W-:-:S12]  /*50a0*/  @P3 BRA `(.L_x_39) ;  /* 0x00000000000c3947 */ /* 0x000fd80003800000 */
[----:B------:R-:W1:Y:S02]  /*50b0*/  LDG.E.U8 R154, desc[UR44][R8.64] ;  /* 0x0000002c089a7981 */ /* 0x000e64000c1e1100 */
[----:B-1----:R-:W-:-:S05]  /*50c0*/  PRMT R11, R154, 0x8880, RZ ;  /* 0x000088809a0b7816 */ /* 0x002fca00000000ff */
[----:B------:R-:W-:-:S07]  /*50d0*/  IMAD R12, R11, R144, RZ ;  /* 0x000000900b0c7224 */ /* 0x000fce00078e02ff */
.L_x_39:
[----:B------:R-:W-:Y:S05]  /*50e0*/  BSYNC B1 ;  /* 0x0000000000017941 */ /* 0x000fea0003800000 */
.L_x_38:
[----:B-1----:R-:W-:Y:S01]  /*50f0*/  @!P3 IMAD R11, R138, R145, R12 ;  /* 0x000000918a0bb224 */ /* 0x002fe200078e020c */
[----:B------:R-:W-:Y:S04]  /*5100*/  BSSY B1, `(.L_x_40) ;  /* 0x0000006000017945 */ /* 0x000fe80003800000 */
[----:B------:R1:W-:Y:S01]  /*5110*/  @!P3 STG.E.U8 desc[UR44][R6.64], R11 ;  /* 0x0000000b0600b986 */ /* 0x0003e2000c10112c */
[----:B------:R-:W-:Y:S05]  /*5120*/  @P2 BRA `(.L_x_41) ;  /* 0x00000000000c2947 */ /* 0x000fea0003800000 */
[----:B------:R-:W1:Y:S02]  /*5130*/  LDG.E.U8 R154, desc[UR44][R8.64+0x1] ;  /* 0x0000012c089a7981 */ /* 0x000e64000c1e1100 */
[----:B-1----:R-:W-:-:S05]  /*5140*/  PRMT R11, R154, 0x8880, RZ ;  /* 0x000088809a0b7816 */ /* 0x002fca00000000ff */
[----:B------:R-:W-:-:S07]  /*5150*/  IMAD R12, R11, R144, RZ ;  /* 0x000000900b0c7224 */ /* 0x000fce00078e02ff */
.L_x_41:
[----:B------:R-:W-:Y:S05]  /*5160*/  BSYNC B1 ;  /* 0x0000000000017941 */ /* 0x000fea0003800000 */
.L_x_40:
[----:B------:R-:W-:Y:S01]  /*5170*/  @!P2 IMAD R139, R139, R145, R12 ;  /* 0x000000918b8ba224 */ /* 0x000fe200078e020c */
[----:B------:R-:W-:Y:S04]  /*5180*/  BSSY B1, `(.L_x_42) ;  /* 0x0000006000017945 */ /* 0x000fe80003800000 */
[----:B------:R3:W-:Y:S01]  /*5190*/  @!P2 STG.E.U8 desc[UR44][R6.64+0x1], R139 ;  /* 0x0000018b0600a986 */ /* 0x0007e2000c10112c */
[----:B------:R-:W-:Y:S05]  /*51a0*/  @P5 BRA `(.L_x_43) ;  /* 0x00000000000c5947 */ /* 0x000fea0003800000 */
[----:B------:R-:W1:Y:S02]  /*51b0*/  LDG.E.U8 R154, desc[UR44][R2.64+0x8] ;  /* 0x0000082c029a7981 */ /* 0x000e64000c1e1100 */
[----:B-1----:R-:W-:-:S05]  /*51c0*/  PRMT R11, R154, 0x8880, RZ ;  /* 0x000088809a0b7816 */ /* 0x002fca00000000ff */
[----:B------:R-:W-:-:S07]  /*51d0*/  IMAD R12, R11, R144, RZ ;  /* 0x000000900b0c7224 */ /* 0x000fce00078e02ff */
.L_x_43:
[----:B------:R-:W-:Y:S05]  /*51e0*/  BSYNC B1 ;  /* 0x0000000000017941 */ /* 0x000fea0003800000 */
.L_x_42:
[----:B-1----:R-:W-:Y:S01]  /*51f0*/  @!P5 IMAD R11, R140, R145, R12 ;  /* 0x000000918c0bd224 */ /* 0x002fe200078e020c */
[----:B------:R-:W-:Y:S04]  /*5200*/  BSSY B1, `(.L_x_44) ;  /* 0x0000006000017945 */ /* 0x000fe80003800000 */
[----:B------:R1:W-:Y:S01]  /*5210*/  @!P5 STG.E.U8 desc[UR44][R4.64+0x8], R11 ;  /* 0x0000080b0400d986 */ /* 0x0003e2000c10112c */
[----:B------:R-:W-:Y:S05]  /*5220*/  @P4 BRA `(.L_x_45) ;  /* 0x00000000000c4947 */ /* 0x000fea0003800000 */
[----:B------:R-:W1:Y:S02]  /*5230*/  LDG.E.U8 R154, desc[UR44][R2.64+0x9] ;  /* 0x0000092c029a7981 */ /* 0x000e64000c1e1100 */
[----:B-1----:R-:W-:-:S05]  /*5240*/  PRMT R11, R154, 0x8880, RZ ;  /* 0x000088809a0b7816 */ /* 0x002fca00000000ff */
[----:B------:R-:W-:-:S07]  /*5250*/  IMAD R12, R11, R144, RZ ;  /* 0x000000900b0c7224 */ /* 0x000fce00078e02ff */
.L_x_45:
[----:B------:R-:W-:Y:S05]  /*5260*/  BSYNC B1 ;  /* 0x0000000000017941 */ /* 0x000fea0003800000 */
.L_x_44:
[----:B------:R-:W-:Y:S01]  /*5270*/  ISETP.LT.OR P1, PT, R0, 0x9, !P1 ;  /* 0x000000090000780c */ /* 0x000fe20004f21670 */
[----:B------:R-:W-:Y:S01]  /*5280*/  @!P4 IMAD R141, R141, R145, R12 ;  /* 0x000000918d8dc224 */ /* 0x000fe200078e020c */
[C---:B------:R-:W-:Y:S01]  /*5290*/  ISETP.GE.AND P3, PT, R10.reuse, 0x11, PT ;  /* 0x000000110a00780c */ /* 0x040fe20003f66270 */
[----:B------:R-:W-:Y:S01]  /*52a0*/  BSSY B1, `(.L_x_46) ;  /* 0x000000a000017945 */ /* 0x000fe20003800000 */
[----:B------:R-:W-:Y:S02]  /*52b0*/  ISETP.GE.AND P2, PT, R10, 0x12, PT ;  /* 0x000000120a00780c */ /* 0x000fe40003f46270 */
[----:B------:R4:W-:Y:S01]  /*52c0*/  @!P4 STG.E.U8 desc[UR44][R4.64+0x9], R141 ;  /* 0x0000098d0400c986 */ /* 0x0009e2000c10112c */
[C---:B------:R-:W-:Y:S02]  /*52d0*/  ISETP.LT.OR P0, PT, R0.reuse, 0x9, !P0 ;  /* 0x000000090000780c */ /* 0x040fe40004701670 */
[C---:B------:R-:W-:Y:S02]  /*52e0*/  ISETP.LT.OR P5, PT, R0.reuse, 0x1, !P3 ;  /* 0x000000010000780c */ /* 0x040fe40005fa1670 */
[----:B------:R-:W-:-:S02]  /*52f0*/  ISETP.LT.OR P4, PT, R0, 0x1, !P2 ;  /* 0x000000010000780c */ /* 0x000fc40005781670 */
[----:B------:R-:W-:Y:S11]  /*5300*/  @P1 BRA `(.L_x_47) ;  /* 0x00000000000c1947 */ /* 0x000ff60003800000 */
[----:B------:R-:W1:Y:S02]  /*5310*/  LDG.E.U8 R154, desc[UR44][R8.64+0x8] ;  /* 0x0000082c089a7981 */ /* 0x000e64000c1e1100 */
[----:B-1----:R-:W-:-:S05]  /*5320*/  PRMT R11, R154, 0x8880, RZ ;  /* 0x000088809a0b7816 */ /* 0x002fca00000000ff */
[----:B------:R-:W-:-:S07]  /*5330*/  IMAD R12, R11, R144, RZ ;  /* 0x000000900b0c7224 */ /* 0x000fce00078e02ff */
.L_x_47:
[----:B------:R-:W-:Y:S05]  /*5340*/  BSYNC B1 ;  /* 0x0000000000017941 */ /* 0x000fea0003800000 */
.L_x_46:
[----:B-1----:R-:W-:Y:S01]  /*5350*/  @!P1 IMAD R11, R142, R145, R12 ;  /* 0x000000918e0b9224 */ /* 0x002fe200078e020c */
[----:B------:R-:W-:Y:S04]  /*5360*/  BSSY B1, `(.L_x_48) ;  /* 0x0000006000017945 */ /* 0x000fe80003800000 */
[----:B------:R1:W-:Y:S01]  /*5370*/  @!P1 STG.E.U8 desc[UR44][R6.64+0x8], R11 ;  /* 0x0000080b06009986 */ /* 0x0003e2000c10112c */
[----:B------:R-:W-:Y:S05]  /*5380*/  @P0 BRA `(.L_x_49) ;  /* 0x00000000000c0947 */ /* 0x000fea0003800000 */
[----:B------:R-:W1:Y:S02]  /*5390*/  LDG.E.U8 R154, desc[UR44][R8.64+0x9] ;  /* 0x0000092c089a7981 */ /* 0x000e64000c1e1100 */
[----:B-1----:R-:W-:-:S05]  /*53a0*/  PRMT R11, R154, 0x8880, RZ ;  /* 0x000088809a0b7816 */ /* 0x002fca00000000ff */
[----:B------:R-:W-:-:S07]  /*53b0*/  IMAD R12, R11, R144, RZ ;  /* 0x000000900b0c7224 */ /* 0x000fce00078e02ff */
.L_x_49:
[----:B------:R-:W-:Y:S05]  /*53c0*/  BSYNC B1 ;  /* 0x0000000000017941 */ /* 0x000fea0003800000 */
.L_x_48:
[----:B------:R-:W-:Y:S01]  /*53d0*/  @!P0 IMAD R143, R143, R145, R12 ;  /* 0x000000918f8f8224 */ /* 0x000fe200078e020c */
[----:B------:R-:W-:Y:S04]  /*53e0*/  BSSY B1, `(.L_x_50) ;  /* 0x0000006000017945 */ /* 0x000fe80003800000 */
[----:B------:R0:W-:Y:S01]  /*53f0*/  @!P0 STG.E.U8 desc[UR44][R6.64+0x9], R143 ;  /* 0x0000098f06008986 */ /* 0x0001e2000c10112c */
[----:B------:R-:W-:Y:S05]  /*5400*/  @P5 BRA `(.L_x_51) ;  /* 0x00000000000c5947 */ /* 0x000fea0003800000 */
[----:B------:R-:W1:Y:S02]  /*5410*/  LDG.E.U8 R154, desc[UR44][R2.64+0x10] ;  /* 0x0000102c029a7981 */ /* 0x000e64000c1e1100 */
[----:B-1----:R-:W-:-:S05]  /*5420*/  PRMT R11, R154, 0x8880, RZ ;  /* 0x000088809a0b7816 */ /* 0x002fca00000000ff */
[----:B------:R-:W-:-:S07]  /*5430*/  IMAD R12, R11, R144, RZ ;  /* 0x000000900b0c7224 */ /* 0x000fce00078e02ff */
.L_x_51:
[----:B------:R-:W-:Y:S05]  /*5440*/  BSYNC B1 ;  /* 0x0000000000017941 */ /* 0x000fea0003800000 */
.L_x_50:
[----:B-1----:R-:W-:Y:S01]  /*5450*/  @!P5 IMAD R11, R128, R145, R12 ;  /* 0x00000091800bd224 */ /* 0x002fe200078e020c */
[----:B------:R-:W-:Y:S04]  /*5460*/  BSSY B1, `(.L_x_52) ;  /* 0x0000006000017945 */ /* 0x000fe80003800000 */
[----:B------:R1:W-:Y:S01]  /*5470*/  @!P5 STG.E.U8 desc[UR44][R4.64+0x10], R11 ;  /* 0x0000100b0400d986 */ /* 0x0003e2000c10112c */
[----:B------:R-:W-:Y:S05]  /*5480*/  @P4 BRA `(.L_x_53) ;  /* 0x00000000000c4947 */ /* 0x000fea0003800000 */
[----:B------:R-:W1:Y:S02]  /*5490*/  LDG.E.U8 R154, desc[UR44][R2.64+0x11] ;  /* 0x0000112c029a7981 */ /* 0x000e64000c1e1100 */
[----:B-1----:R-:W-:-:S05]  /*54a0*/  PRMT R11, R154, 0x8880, RZ ;  /* 0x000088809a0b7816 */ /* 0x002fca00000000ff */
[----:B------:R-:W-:-:S07]  /*54b0*/  IMAD R12, R11, R144, RZ ;  /* 0x000000900b0c7224 */ /* 0x000fce00078e02ff */
.L_x_53:
[----:B------:R-:W-:Y:S05]  /*54c0*/  BSYNC B1 ;  /* 0x0000000000017941 */ /* 0x000fea0003800000 */
.L_x_52:
        /* <DEDUP_REMOVED lines=13> */
.L_x_55:
[----:B------:R-:W-:Y:S05]  /*55a0*/  BSYNC B1 ;  /* 0x0000000000017941 */ /* 0x000fea0003800000 */
.L_x_54:
[----:B-1----:R-:W-:Y:S01]  /*55b0*/  @!P3 IMAD R11, R130, R145, R12 ;  /* 0x00000091820bb224 */ /* 0x002fe200078e020c */
[----:B------:R-:W-:Y:S04]  /*55c0*/  BSSY B1, `(.L_x_56) ;  /* 0x0000006000017945 */ /* 0x000fe80003800000 */
[----:B------:R1:W-:Y:S01]  /*55d0*/  @!P3 STG.E.U8 desc[UR44][R6.64+0x10], R11 ;  /* 0x0000100b0600b986 */ /* 0x0003e2000c10112c */
[----:B------:R-:W-:Y:S05]  /*55e0*/  @P2 BRA `(.L_x_57) ;  /* 0x00000000000c2947 */ /* 0x000fea0003800000 */
[----:B------:R-:W1:Y:S02]  /*55f0*/  LDG.E.U8 R154, desc[UR44][R8.64+0x11] ;  /* 0x0000112c089a7981 */ /* 0x000e64000c1e1100 */
[----:B-1----:R-:W-:-:S05]  /*5600*/  PRMT R11, R154, 0x8880, RZ ;  /* 0x000088809a0b7816 */ /* 0x002fca00000000ff */
[----:B------:R-:W-:-:S07]  /*5610*/  IMAD R12, R11, R144, RZ ;  /* 0x000000900b0c7224 */ /* 0x000fce00078e02ff */
.L_x_57:
[----:B------:R-:W-:Y:S05]  /*5620*/  BSYNC B1 ;  /* 0x0000000000017941 */ /* 0x000fea0003800000 */
.L_x_56:
[----:B------:R-:W-:Y:S01]  /*5630*/  @!P2 IMAD R131, R131, R145, R12 ;  /* 0x000000918383a224 */ /* 0x000fe200078e020c */
[----:B------:R-:W-:Y:S04]  /*5640*/  BSSY B1, `(.L_x_58) ;  /* 0x0000006000017945 */ /* 0x000fe80003800000 */
[----:B------:R0:W-:Y:S01]  /*5650*/  @!P2 STG.E.U8 desc[UR44][R6.64+0x11], R131 ;  /* 0x000011830600a986 */ /* 0x0001e2000c10112c */
[----:B------:R-:W-:Y:S05]  /*5660*/  @P5 BRA `(.L_x_59) ;  /* 0x00000000000c5947 */ /* 0x000fea0003800000 */
[----:B------:R-:W1:Y:S02]  /*5670*/  LDG.E.U8 R154, desc[UR44][R2.64+0x18] ;  /* 0x0000182c029a7981 */ /* 0x000e64000c1e1100 */
[----:B-1----:R-:W-:-:S05]  /*5680*/  PRMT R11, R154, 0x8880, RZ ;  /* 0x000088809a0b7816 */ /* 0x002fca00000000ff */
[----:B------:R-:W-:-:S07]  /*5690*/  IMAD R12, R11, R144, RZ ;  /* 0x000000900b0c7224 */ /* 0x000fce00078e02ff */
.L_x_59:
[----:B------:R-:W-:Y:S05]  /*56a0*/  BSYNC B1 ;  /* 0x0000000000017941 */ /* 0x000fea0003800000 */
.L_x_58:
[----:B-1----:R-:W-:Y:S01]  /*56b0*/  @!P5 IMAD R11, R132, R145, R12 ;  /* 0x00000091840bd224 */ /* 0x002fe200078e020c */
[----:B------:R-:W-:Y:S04]  /*56c0*/  BSSY B1, `(.L_x_60) ;  /* 0x0000006000017945 */ /* 0x000fe80003800000 */
[----:B------:R1:W-:Y:S01]  /*56d0*/  @!P5 STG.E.U8 desc[UR44][R4.64+0x18], R11 ;  /* 0x0000180b0400d986 */ /* 0x0003e2000c10112c */
[----:B------:R-:W-:Y:S05]  /*56e0*/  @P4 BRA `(.L_x_61) ;  /* 0x00000000000c4947 */ /* 0x000fea0003800000 */
[----:B------:R-:W1:Y:S02]  /*56f0*/  LDG.E.U8 R154, desc[UR44][R2.64+0x19] ;  /* 0x0000192c029a7981 */ /* 0x000e64000c1e1100 */
[----:B-1----:R-:W-:-:S05]  /*5700*/  PRMT R11, R154, 0x8880, RZ ;  /* 0x000088809a0b7816 */ /* 0x002fca00000000ff */
[----:B------:R-:W-:-:S07]  /*5710*/  IMAD R12, R11, R144, RZ ;  /* 0x000000900b0c7224 */ /* 0x000fce00078e02ff */
.L_x_61:
[----:B------:R-:W-:Y:S05]  /*5720*/  BSYNC B1 ;  /* 0x0000000000017941 */ /* 0x000fea0003800000 */
.L_x_60:
        /* <DEDUP_REMOVED lines=13> */
.L_x_63:
[----:B------:R-:W-:Y:S05]  /*5800*/  BSYNC B1 ;  /* 0x0000000000017941 */ /* 0x000fea0003800000 */
.L_x_62:
[----:B-1----:R-:W-:Y:S01]  /*5810*/  @!P1 IMAD R11, R134, R145, R12 ;  /* 0x00000091860b9224 */ /* 0x002fe200078e020c */
[----:B------:R-:W-:Y:S04]  /*5820*/  BSSY B1, `(.L_x_64) ;  /* 0x0000006000017945 */ /* 0x000fe80003800000 */
[----:B------:R1:W-:Y:S01]  /*5830*/  @!P1 STG.E.U8 desc[UR44][R6.64+0x18], R11 ;  /* 0x0000180b06009986 */ /* 0x0003e2000c10112c */
[----:B------:R-:W-:Y:S05]  /*5840*/  @P0 BRA `(.L_x_65) ;  /* 0x00000000000c0947 */ /* 0x000fea0003800000 */
[----:B------:R-:W1:Y:S02]  /*5850*/  LDG.E.U8 R154, desc[UR44][R8.64+0x19] ;  /* 0x0000192c089a7981 */ /* 0x000e64000c1e1100 */
[----:B-1----:R-:W-:-:S05]  /*5860*/  PRMT R11, R154, 0x8880, RZ ;  /* 0x000088809a0b7816 */ /* 0x002fca00000000ff */
[----:B------:R-:W-:-:S07]  /*5870*/  IMAD R12, R11, R144, RZ ;  /* 0x000000900b0c7224 */ /* 0x000fce00078e02ff */
.L_x_65:
[----:B------:R-:W-:Y:S05]  /*5880*/  BSYNC B1 ;  /* 0x0000000000017941 */ /* 0x000fea0003800000 */
.L_x_64:
[----:B------:R-:W-:Y:S01]  /*5890*/  @!P0 IMAD R135, R135, R145, R12 ;  /* 0x0000009187878224 */ /* 0x000fe200078e020c */
[----:B------:R-:W-:Y:S04]  /*58a0*/  BSSY B1, `(.L_x_66) ;  /* 0x0000006000017945 */ /* 0x000fe80003800000 */
[----:B------:R0:W-:Y:S01]  /*58b0*/  @!P0 STG.E.U8 desc[UR44][R6.64+0x19], R135 ;  /* 0x0000198706008986 */ /* 0x0001e2000c10112c */
[----:B------:R-:W-:Y:S05]  /*58c0*/  @P5 BRA `(.L_x_67) ;  /* 0x00000000000c5947 */ /* 0x000fea0003800000 */
[----:B------:R-:W1:Y:S02]  /*58d0*/  LDG.E.U8 R154, desc[UR44][R2.64+0x20] ;  /* 0x0000202c029a7981 */ /* 0x000e64000c1e1100 */
[----:B-1----:R-:W-:-:S05]  /*58e0*/  PRMT R11, R154, 0x8880, RZ ;  /* 0x000088809a0b7816 */ /* 0x002fca00000000ff */
[----:B------:R-:W-:-:S07]  /*58f0*/  IMAD R12, R11, R144, RZ ;  /* 0x000000900b0c7224 */ /* 0x000fce00078e02ff */
.L_x_67:
[----:B------:R-:W-:Y:S05]  /*5900*/  BSYNC B1 ;  /* 0x0000000000017941 */ /* 0x000fea0003800000 */
.L_x_66:
[----:B-1----:R-:W-:Y:S01]  /*5910*/  @!P5 IMAD R11, R120, R145, R12 ;  /* 0x00000091780bd224 */ /* 0x002fe200078e020c */
[----:B------:R-:W-:Y:S04]  /*5920*/  BSSY B1, `(.L_x_68) ;  /* 0x0000006000017945 */ /* 0x000fe80003800000 */
[----:B------:R1:W-:Y:S01]  /*5930*/  @!P5 STG.E.U8 desc[UR44][R4.64+0x20], R11 ;  /* 0x0000200b0400d986 */ /* 0x0003e2000c10112c */
[----:B------:R-:W-:Y:S05]  /*5940*/  @P4 BRA `(.L_x_69) ;  /* 0x00000000000c4947 */ /* 0x000fea0003800000 */
[----:B------:R-:W1:Y:S02]  /*5950*/  LDG.E.U8 R154, desc[UR44][R2.64+0x21] ;  /* 0x0000212c029a7981 */ /* 0x000e64000c1e1100 */
[----:B-1----:R-:W-:-:S05]  /*5960*/  PRMT R11, R154, 0x8880, RZ ;  /* 0x000088809a0b7816 */ /* 0x002fca00000000ff */
[----:B------:R-:W-:-:S07]  /*5970*/  IMAD R12, R11, R144, RZ ;  /* 0x000000900b0c7224 */ /* 0x000fce00078e02ff */
.L_x_69:
[----:B------:R-:W-:Y:S05]  /*5980*/  BSYNC B1 ;  /* 0x0000000000017941 */ /* 0x000fea0003800000 */
.L_x_68:
        /* <DEDUP_REMOVED lines=13> */
.L_x_71:
[----:B------:R-:W-:Y:S05]  /*5a60*/  BSYNC B1 ;  /* 0x0000000000017941 */ /* 0x000fea0003800000 */
.L_x_70:
[----:B-1----:R-:W-:Y:S01]  /*5a70*/  @!P3 IMAD R11, R122, R145, R12 ;  /* 0x000000917a0bb224 */ /* 0x002fe200078e020c */
[----:B------:R-:W-:Y:S04]  /*5a80*/  BSSY B1, `(.L_x_72) ;  /* 0x0000006000017945 */ /* 0x000fe80003800000 */
[----:B------:R1:W-:Y:S01]  /*5a90*/  @!P3 STG.E.U8 desc[UR44][R6.64+0x20], R11 ;  /* 0x0000200b0600b986 */ /* 0x0003e2000c10112c */
[----:B------:R-:W-:Y:S05]  /*5aa0*/  @P2 BRA `(.L_x_73) ;  /* 0x00000000000c2947 */ /* 0x000fea0003800000 */
[----:B------:R-:W1:Y:S02]  /*5ab0*/  LDG.E.U8 R154, desc[UR44][R8.64+0x21] ;  /* 0x0000212c089a7981 */ /* 0x000e64000c1e1100 */
[----:B-1----:R-:W-:-:S05]  /*5ac0*/  PRMT R11, R154, 0x8880, RZ ;  /* 0x000088809a0b7816 */ /* 0x002fca00000000ff */
[----:B------:R-:W-:-:S07]  /*5ad0*/  IMAD R12, R11, R144, RZ ;  /* 0x000000900b0c7224 */ /* 0x000fce00078e02ff */
.L_x_73:
[----:B------:R-:W-:Y:S05]  /*5ae0*/  BSYNC B1 ;  /* 0x0000000000017941 */ /* 0x000fea0003800000 */
.L_x_72:
[----:B------:R-:W-:Y:S01]  /*5af0*/  @!P2 IMAD R123, R123, R145, R12 ;  /* 0x000000917b7ba224 */ /* 0x000fe200078e020c */
[----:B------:R-:W-:Y:S04]  /*5b00*/  BSSY B1, `(.L_x_74) ;  /* 0x0000006000017945 */ /* 0x000fe80003800000 */
[----:B------:R0:W-:Y:S01]  /*5b10*/  @!P2 STG.E.U8 desc[UR44][R6.64+0x21], R123 ;  /* 0x0000217b0600a986 */ /* 0x0001e2000c10112c */
[----:B------:R-:W-:Y:S05]  /*5b20*/  @P5 BRA `(.L_x_75) ;  /* 0x00000000000c5947 */ /* 0x000fea0003800000 */
[----:B------:R-:W1:Y:S02]  /*5b30*/  LDG.E.U8 R154, desc[UR44][R2.64+0x28] ;  /* 0x0000282c029a7981 */ /* 0x000e64000c1e1100 */
[----:B-1----:R-:W-:-:S05]  /*5b40*/  PRMT R11, R154, 0x8880, RZ ;  /* 0x000088809a0b7816 */ /* 0x002fca00000000ff */
[----:B------:R-:W-:-:S07]  /*5b50*/  IMAD R12, R11, R144, RZ ;  /* 0x000000900b0c7224 */ /* 0x000fce00078e02ff */
.L_x_75:
[----:B------:R-:W-:Y:S05]  /*5b60*/  BSYNC B1 ;  /* 0x0000000000017941 */ /* 0x000fea0003800000 */
.L_x_74:
[----:B-1----:R-:W-:Y:S01]  /*5b70*/  @!P5 IMAD R11, R124, R145, R12 ;  /* 0x000000917c0bd224 */ /* 0x002fe200078e020c */
[----:B------:R-:W-:Y:S04]  /*5b80*/  BSSY B1, `(.L_x_76) ;  /* 0x0000006000017945 */ /* 0x000fe80003800000 */
[----:B------:R1:W-:Y:S01]  /*5b90*/  @!P5 STG.E.U8 desc[UR44][R4.64+0x28], R11 ;  /* 0x0000280b0400d986 */ /* 0x0003e2000c10112c */
[----:B------:R-:W-:Y:S05]  /*5ba0*/  @P4 BRA `(.L_x_77) ;  /* 0x00000000000c4947 */ /* 0x000fea0003800000 */
[----:B------:R-:W1:Y:S02]  /*5bb0*/  LDG.E.U8 R154, desc[UR44][R2.64+0x29] ;  /* 0x0000292c029a7981 */ /* 0x000e64000c1e1100 */
[----:B-1----:R-:W-:-:S05]  /*5bc0*/  PRMT R11, R154, 0x8880, RZ ;  /* 0x000088809a0b7816 */ /* 0x002fca00000000ff */
[----:B------:R-:W-:-:S07]  /*5bd0*/  IMAD R12, R11, R144, RZ ;  /* 0x000000900b0c7224 */ /* 0x000fce00078e02ff */
.L_x_77:
[----:B------:R-:W-:Y:S05]  /*5be0*/  BSYNC B1 ;  /* 0x0000000000017941 */ /* 0x000fea0003800000 */
.L_x_76:
        /* <DEDUP_REMOVED lines=13> */
.L_x_79:
[----:B------:R-:W-:Y:S05]  /*5cc0*/  BSYNC B1 ;  /* 0x0000000000017941 */ /* 0x000fea0003800000 */
.L_x_78:
[----:B-1----:R-:W-:Y:S01]  /*5cd0*/  @!P1 IMAD R11, R126, R145, R12 ;  /* 0x000000917e0b9224 */ /* 0x002fe200078e020c */
[----:B------:R-:W-:Y:S04]  /*5ce0*/  BSSY B1, `(.L_x_80) ;  /* 0x0000006000017945 */ /* 0x000fe80003800000 */
[----:B------:R1:W-:Y:S01]  /*5cf0*/  @!P1 STG.E.U8 desc[UR44][R6.64+0x28], R11 ;  /* 0x0000280b06009986 */ /* 0x0003e2000c10112c */
[----:B------:R-:W-:Y:S05]  /*5d00*/  @P0 BRA `(.L_x_81) ;  /* 0x00000000000c0947 */ /* 0x000fea0003800000 */
[----:B------:R-:W1:Y:S02]  /*5d10*/  LDG.E.U8 R154, desc[UR44][R8.64+0x29] ;  /* 0x0000292c089a7981 */ /* 0x000e64000c1e1100 */
[----:B-1----:R-:W-:-:S05]  /*5d20*/  PRMT R11, R154, 0x8880, RZ ;  /* 0x000088809a0b7816 */ /* 0x002fca00000000ff */
[----:B------:R-:W-:-:S07]  /*5d30*/  IMAD R12, R11, R144, RZ ;  /* 0x000000900b0c7224 */ /* 0x000fce00078e02ff */
.L_x_81:
[----:B------:R-:W-:Y:S05]  /*5d40*/  BSYNC B1 ;  /* 0x0000000000017941 */ /* 0x000fea0003800000 */
.L_x_80:
[----:B------:R-:W-:Y:S01]  /*5d50*/  @!P0 IMAD R127, R127, R145, R12 ;  /* 0x000000917f7f8224 */ /* 0x000fe200078e020c */
[----:B------:R-:W-:Y:S04]  /*5d60*/  BSSY B1, `(.L_x_82) ;  /* 0x0000006000017945 */ /* 0x000fe80003800000 */
[----:B------:R0:W-:Y:S01]  /*5d70*/  @!P0 STG.E.U8 desc[UR44][R6.64+0x29], R127 ;  /* 0x0000297f06008986 */ /* 0x0001e2000c10112c */
[----:B------:R-:W-:Y:S05]  /*5d80*/  @P5 BRA `(.L_x_83) ;  /* 0x00000000000c5947 */ /* 0x000fea0003800000 */
[----:B------:R-:W1:Y:S02]  /*5d90*/  LDG.E.U8 R154, desc[UR44][R2.64+0x30] ;  /* 0x0000302c029a7981 */ /* 0x000e64000c1e1100 */
[----:B-1----:R-:W-:-:S05]  /*5da0*/  PRMT R11, R154, 0x8880, RZ ;  /* 0x000088809a0b7816 */ /* 0x002fca00000000ff */
[----:B------:R-:W-:-:S07]  /*5db0*/  IMAD R12, R11, R144, RZ ;  /* 0x000000900b0c7224 */ /* 0x000fce00078e02ff */
.L_x_83:
[----:B------:R-:W-:Y:S05]  /*5dc0*/  BSYNC B1 ;  /* 0x0000000000017941 */ /* 0x000fea0003800000 */
.L_x_82:
[----:B-1----:R-:W-:Y:S01]  /*5dd0*/  @!P5 IMAD R11, R112, R145, R12 ;  /* 0x00000091700bd224 */ /* 0x002fe200078e020c */
[----:B------:R-:W-:Y:S04]  /*5de0*/  BSSY B1, `(.L_x_84) ;  /* 0x0000006000017945 */ /* 0x000fe80003800000 */
[----:B------:R1:W-:Y:S01]  /*5df0*/  @!P5 STG.E.U8 desc[UR44][R4.64+0x30], R11 ;  /* 0x0000300b0400d986 */ /* 0x0003e2000c10112c */
[----:B------:R-:W-:Y:S05]  /*5e00*/  @P4 BRA `(.L_x_85) ;  /* 0x00000000000c4947 */ /* 0x000fea0003800000 */
[----:B------:R-:W1:Y:S02]  /*5e10*/  LDG.E.U8 R154, desc[UR44][R2.64+0x31] ;  /* 0x0000312c029a7981 */ /* 0x000e64000c1e1100 */
[----:B-1----:R-:W-:-:S05]  /*5e20*/  PRMT R11, R154, 0x8880, RZ ;  /* 0x000088809a0b7816 */ /* 0x002fca00000000ff */
[----:B------:R-:W-:-:S07]  /*5e30*/  IMAD R12, R11, R144, RZ ;  /* 0x000000900b0c7224 */ /* 0x000fce00078e02ff */
.L_x_85:
[----:B------:R-:W-:Y:S05]  /*5e40*/  BSYNC B1 ;  /* 0x0000000000017941 */ /* 0x000fea0003800000 */
.L_x_84:
        /* <DEDUP_REMOVED lines=13> */
.L_x_87:
[----:B------:R-:W-:Y:S05]  /*5f20*/  BSYNC B1 ;  /* 0x0000000000017941 */ /* 0x000fea0003800000 */
.L_x_86:
[----:B-1----:R-:W-:Y:S01]  /*5f30*/  @!P3 IMAD R11, R114, R145, R12 ;  /* 0x00000091720bb224 */ /* 0x002fe200078e020c */
[----:B------:R-:W-:Y:S04]  /*5f40*/  BSSY B1, `(.L_x_88) ;  /* 0x0000006000017945 */ /* 0x000fe80003800000 */
[----:B------:R1:W-:Y:S01]  /*5f50*/  @!P3 STG.E.U8 desc[UR44][R6.64+0x30], R11 ;  /* 0x0000300b0600b986 */ /* 0x0003e2000c10112c */
[----:B------:R-:W-:Y:S05]  /*5f60*/  @P2 BRA `(.L_x_89) ;  /* 0x00000000000c2947 */ /* 0x000fea0003800000 */
[----:B------:R-:W1:Y:S02]  /*5f70*/  LDG.E.U8 R154, desc[UR44][R8.64+0x31] ;  /* 0x0000312c089a7981 */ /* 0x000e64000c1e1100 */
[----:B-1----:R-:W-:-:S05]  /*5f80*/  PRMT R11, R154, 0x8880, RZ ;  /* 0x000088809a0b7816 */ /* 0x002fca00000000ff */
[----:B------:R-:W-:-:S07]  /*5f90*/  IMAD R12, R11, R144, RZ ;  /* 0x000000900b0c7224 */ /* 0x000fce00078e02ff */
.L_x_89:
[----:B------:R-:W-:Y:S05]  /*5fa0*/  BSYNC B1 ;  /* 0x0000000000017941 */ /* 0x000fea0003800000 */
.L_x_88:
[----:B------:R-:W-:Y:S01]  /*5fb0*/  @!P2 IMAD R115, R115, R145, R12 ;  /* 0x000000917373a224 */ /* 0x000fe200078e020c */
[----:B------:R-:W-:Y:S04]  /*5fc0*/  BSSY B1, `(.L_x_90) ;  /* 0x0000006000017945 */ /* 0x000fe80003800000 */
[----:B------:R0:W-:Y:S01]  /*5fd0*/  @!P2 STG.E.U8 desc[UR44][R6.64+0x31], R115 ;  /* 0x000031730600a986 */ /* 0x0001e2000c10112c */
[----:B------:R-:W-:Y:S05]  /*5fe0*/  @P5 BRA `(.L_x_91) ;  /* 0x00000000000c5947 */ /* 0x000fea0003800000 */
[----:B------:R-:W1:Y:S02]  /*5ff0*/  LDG.E.U8 R154, desc[UR44][R2.64+0x38] ;  /* 0x0000382c029a7981 */ /* 0x000e64000c1e1100 */
[----:B-1----:R-:W-:-:S05]  /*6000*/  PRMT R11, R154, 0x8880, RZ ;  /* 0x000088809a0b7816 */ /* 0x002fca00000000ff */
[----:B------:R-:W-:-:S07]  /*6010*/  IMAD R12, R11, R144, RZ ;  /* 0x000000900b0c7224 */ /* 0x000fce00078e02ff */
.L_x_91:
[----:B------:R-:W-:Y:S05]  /*6020*/  BSYNC B1 ;  /* 0x0000000000017941 */ /* 0x000fea0003800000 */
.L_x_90:
[----:B-1----:R-:W-:Y:S01]  /*6030*/  @!P5 IMAD R11, R116, R145, R12 ;  /* 0x00000091740bd224 */ /* 0x002fe200078e020c */
[----:B------:R-:W-:Y:S04]  /*6040*/  BSSY B1, `(.L_x_92) ;  /* 0x0000006000017945 */ /* 0x000fe80003800000 */
[----:B------:R1:W-:Y:S01]  /*6050*/  @!P5 STG.E.U8 desc[UR44][R4.64+0x38], R11 ;  /* 0x0000380b0400d986 */ /* 0x0003e2000c10112c */
[----:B------:R-:W-:Y:S05]  /*6060*/  @P4 BRA `(.L_x_93) ;  /* 0x00000000000c4947 */ /* 0x000fea0003800000 */
[----:B------:R-:W1:Y:S02]  /*6070*/  LDG.E.U8 R154, desc[UR44][R2.64+0x39] ;  /* 0x0000392c029a7981 */ /* 0x000e64000c1e1100 */
[----:B-1----:R-:W-:-:S05]  /*6080*/  PRMT R11, R154, 0x8880, RZ ;  /* 0x000088809a0b7816 */ /* 0x002fca00000000ff */
[----:B------:R-:W-:-:S07]  /*6090*/  IMAD R12, R11, R144, RZ ;  /* 0x000000900b0c7224 */ /* 0x000fce00078e02ff */
.L_x_93:
[----:B------:R-:W-:Y:S05]  /*60a0*/  BSYNC B1 ;  /* 0x0000000000017941 */ /* 0x000fea0003800000 */
.L_x_92:
        /* <DEDUP_REMOVED lines=13> */
.L_x_95:
[----:B------:R-:W-:Y:S05]  /*6180*/  BSYNC B1 ;  /* 0x0000000000017941 */ /* 0x000fea0003800000 */
.L_x_94:
[----:B-1----:R-:W-:Y:S01]  /*6190*/  @!P1 IMAD R11, R118, R145, R12 ;  /* 0x00000091760b9224 */ /* 0x002fe200078e020c */
[----:B------:R-:W-:Y:S04]  /*61a0*/  BSSY B1, `(.L_x_96) ;  /* 0x0000006000017945 */ /* 0x000fe80003800000 */
[----:B------:R1:W-:Y:S01]  /*61b0*/  @!P1 STG.E.U8 desc[UR44][R6.64+0x38], R11 ;  /* 0x0000380b06009986 */ /* 0x0003e2000c10112c */
[----:B------:R-:W-:Y:S05]  /*61c0*/  @P0 BRA `(.L_x_97) ;  /* 0x00000000000c0947 */ /* 0x000fea0003800000 */
[----:B------:R-:W1:Y:S02]  /*61d0*/  LDG.E.U8 R154, desc[UR44][R8.64+0x39] ;  /* 0x0000392c089a7981 */ /* 0x000e64000c1e1100 */
[----:B-1----:R-:W-:-:S05]  /*61e0*/  PRMT R11, R154, 0x8880, RZ ;  /* 0x000088809a0b7816 */ /* 0x002fca00000000ff */
[----:B------:R-:W-:-:S07]  /*61f0*/  IMAD R12, R11, R144, RZ ;  /* 0x000000900b0c7224 */ /* 0x000fce00078e02ff */
.L_x_97:
[----:B------:R-:W-:Y:S05]  /*6200*/  BSYNC B1 ;  /* 0x0000000000017941 */ /* 0x000fea0003800000 */
.L_x_96:
[----:B------:R-:W-:Y:S01]  /*6210*/  @!P0 IMAD R119, R119, R145, R12 ;  /* 0x0000009177778224 */ /* 0x000fe200078e020c */
[----:B------:R-:W-:Y:S04]  /*6220*/  BSSY B1, `(.L_x_98) ;  /* 0x0000006000017945 */ /* 0x000fe80003800000 */
[----:B------:R0:W-:Y:S01]  /*6230*/  @!P0 STG.E.U8 desc[UR44][R6.64+0x39], R119 ;  /* 0x0000397706008986 */ /* 0x0001e2000c10112c */
[----:B------:R-:W-:Y:S05]  /*6240*/  @P5 BRA `(.L_x_99) ;  /* 0x00000000000c5947 */ /* 0x000fea0003800000 */
[----:B------:R-:W1:Y:S02]  /*6250*/  LDG.E.U8 R154, desc[UR44][R2.64+0x40] ;  /* 0x0000402c029a7981 */ /* 0x000e64000c1e1100 */
[----:B-1----:R-:W-:-:S05]  /*6260*/  PRMT R11, R154, 0x8880, RZ ;  /* 0x000088809a0b7816 */ /* 0x002fca00000000ff */
[----:B------:R-:W-:-:S07]  /*6270*/  IMAD R12, R11, R144, RZ ;  /* 0x000000900b0c7224 */ /* 0x000fce00078e02ff */
.L_x_99:
[----:B------:R-:W-:Y:S05]  /*6280*/  BSYNC B1 ;  /* 0x0000000000017941 */ /* 0x000fea0003800000 */
.L_x_98:
[----:B-1----:R-:W-:Y:S01]  /*6290*/  @!P5 IMAD R11, R104, R145, R12 ;  /* 0x00000091680bd224 */ /* 0x002fe200078e020c */
[----:B------:R-:W-:Y:S04]  /*62a0*/  BSSY B1, `(.L_x_100) ;  /* 0x0000006000017945 */ /* 0x000fe80003800000 */
[----:B------:R1:W-:Y:S01]  /*62b0*/  @!P5 STG.E.U8 desc[UR44][R4.64+0x40], R11 ;  /* 0x0000400b0400d986 */ /* 0x0003e2000c10112c */
[----:B------:R-:W-:Y:S05]  /*62c0*/  @P4 BRA `(.L_x_101) ;  /* 0x00000000000c4947 */ /* 0x000fea0003800000 */
[----:B------:R-:W1:Y:S02]  /*62d0*/  LDG.E.U8 R154, desc[UR44][R2.64+0x41] ;  /* 0x0000412c029a7981 */ /* 0x000e64000c1e1100 */
[----:B-1----:R-:W-:-:S05]  /*62e0*/  PRMT R11, R154, 0x8880, RZ ;  /* 0x000088809a0b7816 */ /* 0x002fca00000000ff */
[----:B------:R-:W-:-:S07]  /*62f0*/  IMAD R12, R11, R144, RZ ;  /* 0x000000900b0c7224 */ /* 0x000fce00078e02ff */
.L_x_101:
[----:B------:R-:W-:Y:S05]  /*6300*/  BSYNC B1 ;  /* 0x0000000000017941 */ /* 0x000fea0003800000 */
.L_x_100:
        /* <DEDUP_REMOVED lines=13> */
.L_x_103:
[----:B------:R-:W-:Y:S05]  /*63e0*/  BSYNC B1 ;  /* 0x0000000000017941 */ /* 0x000fea0003800000 */
.L_x_102:
[----:B-1----:R-:W-:Y:S01]  /*63f0*/  @!P3 IMAD R11, R106, R145, R12 ;  /* 0x000000916a0bb224 */ /* 0x002fe200078e020c */
[----:B------:R-:W-:Y:S04]  /*6400*/  BSSY B1, `(.L_x_104) ;  /* 0x0000006000017945 */ /* 0x000fe80003800000 */
[----:B------:R1:W-:Y:S01]  /*6410*/  @!P3 STG.E.U8 desc[UR44][R6.64+0x40], R11 ;  /* 0x0000400b0600b986 */ /* 0x0003e2000c10112c */
[----:B------:R-:W-:Y:S05]  /*6420*/  @P2 BRA `(.L_x_105) ;  /* 0x00000000000c2947 */ /* 0x000fea0003800000 */
[----:B------:R-:W1:Y:S02]  /*6430*/  LDG.E.U8 R154, desc[UR44][R8.64+0x41] ;  /* 0x0000412c089a7981 */ /* 0x000e64000c1e1100 */
[----:B-1----:R-:W-:-:S05]  /*6440*/  PRMT R11, R154, 0x8880, RZ ;  /* 0x000088809a0b7816 */ /* 0x002fca00000000ff */
[----:B------:R-:W-:-:S07]  /*6450*/  IMAD R12, R11, R144, RZ ;  /* 0x000000900b0c7224 */ /* 0x000fce00078e02ff */
.L_x_105:
[----:B------:R-:W-:Y:S05]  /*6460*/  BSYNC B1 ;  /* 0x0000000000017941 */ /* 0x000fea0003800000 */
.L_x_104:
[----:B------:R-:W-:Y:S01]  /*6470*/  @!P2 IMAD R107, R107, R145, R12 ;  /* 0x000000916b6ba224 */ /* 0x000fe200078e020c */
[----:B------:R-:W-:Y:S04]  /*6480*/  BSSY B1, `(.L_x_106) ;  /* 0x0000006000017945 */ /* 0x000fe80003800000 */
[----:B------:R0:W-:Y:S01]  /*6490*/  @!P2 STG.E.U8 desc[UR44][R6.64+0x41], R107 ;  /* 0x0000416b0600a986 */ /* 0x0001e2000c10112c */
[----:B------:R-:W-:Y:S05]  /*64a0*/  @P5 BRA `(.L_x_107) ;  /* 0x00000000000c5947 */ /* 0x000fea0003800000 */
[----:B------:R-:W1:Y:S02]  /*64b0*/  LDG.E.U8 R154, desc[UR44][R2.64+0x48] ;  /* 0x0000482c029a7981 */ /* 0x000e64000c1e1100 */
[----:B-1----:R-:W-:-:S05]  /*64c0*/  PRMT R11, R154, 0x8880, RZ ;  /* 0x000088809a0b7816 */ /* 0x002fca00000000ff */
[----:B------:R-:W-:-:S07]  /*64d0*/  IMAD R12, R11, R144, RZ ;  /* 0x000000900b0c7224 */ /* 0x000fce00078e02ff */
.L_x_107:
[----:B------:R-:W-:Y:S05]  /*64e0*/  BSYNC B1 ;  /* 0x0000000000017941 */ /* 0x000fea0003800000 */
.L_x_106:
[----:B-1----:R-:W-:Y:S01]  /*64f0*/  @!P5 IMAD R11, R108, R145, R12 ;  /* 0x000000916c0bd224 */ /* 0x002fe200078e020c */
[----:B------:R-:W-:Y:S04]  /*6500*/  BSSY B1, `(.L_x_108) ;  /* 0x0000006000017945 */ /* 0x000fe80003800000 */
[----:B------:R1:W-:Y:S01]  /*6510*/  @!P5 STG.E.U8 desc[UR44][R4.64+0x48], R11 ;  /* 0x0000480b0400d986 */ /* 0x0003e2000c10112c */
[----:B------:R-:W-:Y:S05]  /*6520*/  @P4 BRA `(.L_x_109) ;  /* 0x00000000000c4947 */ /* 0x000fea0003800000 */
[----:B------:R-:W1:Y:S02]  /*6530*/  LDG.E.U8 R154, desc[UR44][R2.64+0x49] ;  /* 0x0000492c029a7981 */ /* 0x000e64000c1e1100 */
[----:B-1----:R-:W-:-:S05]  /*6540*/  PRMT R11, R154, 0x8880, RZ ;  /* 0x000088809a0b7816 */ /* 0x002fca00000000ff */
[----:B------:R-:W-:-:S07]  /*6550*/  IMAD R12, R11, R144, RZ ;  /* 0x000000900b0c7224 */ /* 0x000fce00078e02ff */
.L_x_109:
[----:B------:R-:W-:Y:S05]  /*6560*/  BSYNC B1 ;  /* 0x0000000000017941 */ /* 0x000fea0003800000 */
.L_x_108:
        /* <DEDUP_REMOVED lines=13> */
.L_x_111:
[----:B------:R-:W-:Y:S05]  /*6640*/  BSYNC B1 ;  /* 0x0000000000017941 */ /* 0x000fea0003800000 */
.L_x_110:
[----:B-1----:R-:W-:Y:S01]  /*6650*/  @!P1 IMAD R11, R110, R145, R12 ;  /* 0x000000916e0b9224 */ /* 0x002fe200078e020c */
[----:B------:R-:W-:Y:S04]  /*6660*/  BSSY B1, `(.L_x_112) ;  /* 0x0000006000017945 */ /* 0x000fe80003800000 */
[----:B------:R1:W-:Y:S01]  /*6670*/  @!P1 STG.E.U8 desc[UR44][R6.64+0x48], R11 ;  /* 0x0000480b06009986 */ /* 0x0003e2000c10112c */
[----:B------:R-:W-:Y:S05]  /*6680*/  @P0 BRA `(.L_x_113) ;  /* 0x00000000000c0947 */ /* 0x000fea0003800000 */
[----:B------:R-:W1:Y:S02]  /*6690*/  LDG.E.U8 R154, desc[UR44][R8.64+0x49] ;  /* 0x0000492c089a7981 */ /* 0x000e64000c1e1100 */
[----:B-1----:R-:W-:-:S05]  /*66a0*/  PRMT R11, R154, 0x8880, RZ ;  /* 0x000088809a0b7816 */ /* 0x002fca00000000ff */
[----:B------:R-:W-:-:S07]  /*66b0*/  IMAD R12, R11, R144, RZ ;  /* 0x000000900b0c7224 */ /* 0x000fce00078e02ff */
.L_x_113:
[----:B------:R-:W-:Y:S05]  /*66c0*/  BSYNC B1 ;  /* 0x0000000000017941 */ /* 0x000fea0003800000 */
.L_x_112:
[----:B------:R-:W-:Y:S01]  /*66d0*/  @!P0 IMAD R111, R111, R145, R12 ;  /* 0x000000916f6f8224 */ /* 0x000fe200078e020c */
[----:B------:R-:W-:Y:S04]  /*66e0*/  BSSY B1, `(.L_x_114) ;  /* 0x0000006000017945 */ /* 0x000fe80003800000 */
[----:B------:R0:W-:Y:S01]  /*66f0*/  @!P0 STG.E.U8 desc[UR44][R6.64+0x49], R111 ;  /* 0x0000496f06008986 */ /* 0x0001e2000c10112c */
[----:B------:R-:W-:Y:S05]  /*6700*/  @P5 BRA `(.L_x_115) ;  /* 0x00000000000c5947 */ /* 0x000fea0003800000 */
[----:B------:R-:W1:Y:S02]  /*6710*/  LDG.E.U8 R154, desc[UR44][R2.64+0x50] ;  /* 0x0000502c029a7981 */ /* 0x000e64000c1e1100 */
[----:B-1----:R-:W-:-:S05]  /*6720*/  PRMT R11, R154, 0x8880, RZ ;  /* 0x000088809a0b7816 */ /* 0x002fca00000000ff */
[----:B------:R-:W-:-:S07]  /*6730*/  IMAD R12, R11, R144, RZ ;  /* 0x000000900b0c7224 */ /* 0x000fce00078e02ff */
.L_x_115:
[----:B------:R-:W-:Y:S05]  /*6740*/  BSYNC B1 ;  /* 0x0000000000017941 */ /* 0x000fea0003800000 */
.L_x_114:
[----:B-1----:R-:W-:Y:S01]  /*6750*/  @!P5 IMAD R11, R96, R145, R12 ;  /* 0x00000091600bd224 */ /* 0x002fe200078e020c */
[----:B------:R-:W-:Y:S04]  /*6760*/  BSSY B1, `(.L_x_116) ;  /* 0x0000006000017945 */ /* 0x000fe80003800000 */
[----:B------:R1:W-:Y:S01]  /*6770*/  @!P5 STG.E.U8 desc[UR44][R4.64+0x50], R11 ;  /* 0x0000500b0400d986 */ /* 0x0003e2000c10112c */
[----:B------:R-:W-:Y:S05]  /*6780*/  @P4 BRA `(.L_x_117) ;  /* 0x00000000000c4947 */ /* 0x000fea0003800000 */
[----:B------:R-:W1:Y:S02]  /*6790*/  LDG.E.U8 R154, desc[UR44][R2.64+0x51] ;  /* 0x0000512c029a7981 */ /* 0x000e64000c1e1100 */
[----:B-1----:R-:W-:-:S05]  /*67a0*/  PRMT R11, R154, 0x8880, RZ ;  /* 0x000088809a0b7816 */ /* 0x002fca00000000ff */
[----:B------:R-:W-:-:S07]  /*67b0*/  IMAD R12, R11, R144, RZ ;  /* 0x000000900b0c7224 */ /* 0x000fce00078e02ff */
.L_x_117:
[----:B------:R-:W-:Y:S05]  /*67c0*/  BSYNC B1 ;  /* 0x0000000000017941 */ /* 0x000fea0003800000 */
.L_x_116:
        /* <DEDUP_REMOVED lines=13> */
.L_x_119:
[----:B------:R-:W-:Y:S05]  /*68a0*/  BSYNC B1 ;  /* 0x0000000000017941 */ /* 0x000fea0003800000 */
.L_x_118:
[----:B-1----:R-:W-:Y:S01]  /*68b0*/  @!P3 IMAD R11, R98, R145, R12 ;  /* 0x00000091620bb224 */ /* 0x002fe200078e020c */
[----:B------:R-:W-:Y:S04]  /*68c0*/  BSSY B1, `(.L_x_120) ;  /* 0x0000006000017945 */ /* 0x000fe80003800000 */
[----:B------:R1:W-:Y:S01]  /*68d0*/  @!P3 STG.E.U8 desc[UR44][R6.64+0x50], R11 ;  /* 0x0000500b0600b986 */ /* 0x0003e2000c10112c */
[----:B------:R-:W-:Y:S05]  /*68e0*/  @P2 BRA `(.L_x_121) ;  /* 0x00000000000c2947 */ /* 0x000fea0003800000 */
[----:B------:R-:W1:Y:S02]  /*68f0*/  LDG.E.U8 R154, desc[UR44][R8.64+0x51] ;  /* 0x0000512c089a7981 */ /* 0x000e64000c1e1100 */
[----:B-1----:R-:W-:-:S05]  /*6900*/  PRMT R11, R154, 0x8880, RZ ;  /* 0x000088809a0b7816 */ /* 0x002fca00000000ff */
[----:B------:R-:W-:-:S07]  /*6910*/  IMAD R12, R11, R144, RZ ;  /* 0x000000900b0c7224 */ /* 0x000fce00078e02ff */
.L_x_121:
[----:B------:R-:W-:Y:S05]  /*6920*/  BSYNC B1 ;  /* 0x0000000000017941 */ /* 0x000fea0003800000 */
.L_x_120:
[----:B------:R-:W-:Y:S01]  /*6930*/  @!P2 IMAD R99, R99, R145, R12 ;  /* 0x000000916363a224 */ /* 0x000fe200078e020c */
[----:B------:R-:W-:Y:S04]  /*6940*/  BSSY B1, `(.L_x_122) ;  /* 0x0000006000017945 */ /* 0x000fe80003800000 */
[----:B------:R0:W-:Y:S01]  /*6950*/  @!P2 STG.E.U8 desc[UR44][R6.64+0x51], R99 ;  /* 0x000051630600a986 */ /* 0x0001e2000c10112c */
[----:B------:R-:W-:Y:S05]  /*6960*/  @P5 BRA `(.L_x_123) ;  /* 0x00000000000c5947 */ /* 0x000fea0003800000 */
[----:B------:R-:W1:Y:S02]  /*6970*/  LDG.E.U8 R154, desc[UR44][R2.64+0x58] ;  /* 0x0000582c029a7981 */ /* 0x000e64000c1e1100 */
[----:B-1----:R-:W-:-:S05]  /*6980*/  PRMT R11, R154, 0x8880, RZ ;  /* 0x000088809a0b7816 */ /* 0x002fca00000000ff */
[----:B------:R-:W-:-:S07]  /*6990*/  IMAD R12, R11, R144, RZ ;  /* 0x000000900b0c7224 */ /* 0x000fce00078e02ff */
.L_x_123:
[----:B------:R-:W-:Y:S05]  /*69a0*/  BSYNC B1 ;  /* 0x0000000000017941 */ /* 0x000fea0003800000 */
.L_x_122:
[----:B-1----:R-:W-:Y:S01]  /*69b0*/  @!P5 IMAD R11, R100, R145, R12 ;  /* 0x00000091640bd224 */ /* 0x002fe200078e020c */
[----:B------:R-:W-:Y:S04]  /*69c0*/  BSSY B1, `(.L_x_124) ;  /* 0x0000006000017945 */ /* 0x000fe80003800000 */
[----:B------:R1:W-:Y:S01]  /*69d0*/  @!P5 STG.E.U8 desc[UR44][R4.64+0x58], R11 ;  /* 0x0000580b0400d986 */ /* 0x0003e2000c10112c */
[----:B------:R-:W-:Y:S05]  /*69e0*/  @P4 BRA `(.L_x_125) ;  /* 0x00000000000c4947 */ /* 0x000fea0003800000 */
[----:B------:R-:W1:Y:S02]  /*69f0*/  LDG.E.U8 R154, desc[UR44][R2.64+0x59] ;  /* 0x0000592c029a7981 */ /* 0x000e64000c1e1100 */
[----:B-1----:R-:W-:-:S05]  /*6a00*/  PRMT R11, R154, 0x8880, RZ ;  /* 0x000088809a0b7816 */ /* 0x002fca00000000ff */
[----:B------:R-:W-:-:S07]  /*6a10*/  IMAD R12, R11, R144, RZ ;  /* 0x000000900b0c7224 */ /* 0x000fce00078e02ff */
.L_x_125:
[----:B------:R-:W-:Y:S05]  /*6a20*/  BSYNC B1 ;  /* 0x0000000000017941 */ /* 0x000fea0003800000 */
.L_x_124:
        /* <DEDUP_REMOVED lines=13> */
.L_x_127:
[----:B------:R-:W-:Y:S05]  /*6b00*/  BSYNC B1 ;  /* 0x0000000000017941 */ /* 0x000fea0003800000 */
.L_x_126:
[----:B-1----:R-:W-:Y:S01]  /*6b10*/  @!P1 IMAD R11, R102, R145, R12 ;  /* 0x00000091660b9224 */ /* 0x002fe200078e020c */
[----:B------:R-:W-:Y:S04]  /*6b20*/  BSSY B1, `(.L_x_128) ;  /* 0x0000006000017945 */ /* 0x000fe80003800000 */
[----:B------:R1:W-:Y:S01]  /*6b30*/  @!P1 STG.E.U8 desc[UR44][R6.64+0x58], R11 ;  /* 0x0000580b06009986 */ /* 0x0003e2000c10112c */
[----:B------:R-:W-:Y:S05]  /*6b40*/  @P0 BRA `(.L_x_129) ;  /* 0x00000000000c0947 */ /* 0x000fea0003800000 */
[----:B------:R-:W1:Y:S02]  /*6b50*/  LDG.E.U8 R154, desc[UR44][R8.64+0x59] ;  /* 0x0000592c089a7981 */ /* 0x000e64000c1e1100 */
[----:B-1----:R-:W-:-:S05]  /*6b60*/  PRMT R11, R154, 0x8880, RZ ;  /* 0x000088809a0b7816 */ /* 0x002fca00000000ff */
[----:B------:R-:W-:-:S07]  /*6b70*/  IMAD R12, R11, R144, RZ ;  /* 0x000000900b0c7224 */ /* 0x000fce00078e02ff */
.L_x_129:
[----:B------:R-:W-:Y:S05]  /*6b80*/  BSYNC B1 ;  /* 0x0000000000017941 */ /* 0x000fea0003800000 */
.L_x_128:
[----:B------:R-:W-:Y:S01]  /*6b90*/  @!P0 IMAD R103, R103, R145, R12 ;  /* 0x0000009167678224 */ /* 0x000fe200078e020c */
[----:B------:R-:W-:Y:S04]  /*6ba0*/  BSSY B1, `(.L_x_130) ;  /* 0x0000006000017945 */ /* 0x000fe80003800000 */
[----:B------:R0:W-:Y:S01]  /*6bb0*/  @!P0 STG.E.U8 desc[UR44][R6.64+0x59], R103 ;  /* 0x0000596706008986 */ /* 0x0001e2000c10112c */
[----:B------:R-:W-:Y:S05]  /*6bc0*/  @P5 BRA `(.L_x_131) ;  /* 0x00000000000c5947 */ /* 0x000fea0003800000 */
[----:B------:R-:W1:Y:S02]  /*6bd0*/  LDG.E.U8 R154, desc[UR44][R2.64+0x60] ;  /* 0x0000602c029a7981 */ /* 0x000e64000c1e1100 */
[----:B-1----:R-:W-:-:S05]  /*6be0*/  PRMT R11, R154, 0x8880, RZ ;  /* 0x000088809a0b7816 */ /* 0x002fca00000000ff */
[----:B------:R-:W-:-:S07]  /*6bf0*/  IMAD R12, R11, R144, RZ ;  /* 0x000000900b0c7224 */ /* 0x000fce00078e02ff */
.L_x_131:
[----:B------:R-:W-:Y:S05]  /*6c00*/  BSYNC B1 ;  /* 0x0000000000017941 */ /* 0x000fea0003800000 */
.L_x_130:
[----:B-1----:R-:W-:Y:S01]  /*6c10*/  @!P5 IMAD R11, R88, R145, R12 ;  /* 0x00000091580bd224 */ /* 0x002fe200078e020c */
[----:B------:R-:W-:Y:S04]  /*6c20*/  BSSY B1, `(.L_x_132) ;  /* 0x0000006000017945 */ /* 0x000fe80003800000 */
[----:B------:R1:W-:Y:S01]  /*6c30*/  @!P5 STG.E.U8 desc[UR44][R4.64+0x60], R11 ;  /* 0x0000600b0400d986 */ /* 0x0003e2000c10112c */
[----:B------:R-:W-:Y:S05]  /*6c40*/  @P4 BRA `(.L_x_133) ;  /* 0x00000000000c4947 */ /* 0x000fea0003800000 */
[----:B------:R-:W1:Y:S02]  /*6c50*/  LDG.E.U8 R154, desc[UR44][R2.64+0x61] ;  /* 0x0000612c029a7981 */ /* 0x000e64000c1e1100 */
[----:B-1----:R-:W-:-:S05]  /*6c60*/  PRMT R11, R154, 0x8880, RZ ;  /* 0x000088809a0b7816 */ /* 0x002fca00000000ff */
[----:B------:R-:W-:-:S07]  /*6c70*/  IMAD R12, R11, R144, RZ ;  /* 0x000000900b0c7224 */ /* 0x000fce00078e02ff */
.L_x_133:
[----:B------:R-:W-:Y:S05]  /*6c80*/  BSYNC B1 ;  /* 0x0000000000017941 */ /* 0x000fea0003800000 */
.L_x_132:
        /* <DEDUP_REMOVED lines=13> */
.L_x_135:
[----:B------:R-:W-:Y:S05]  /*6d60*/  BSYNC B1 ;  /* 0x0000000000017941 */ /* 0x000fea0003800000 */
.L_x_134:
[----:B-1----:R-:W-:Y:S01]  /*6d70*/  @!P3 IMAD R11, R90, R145, R12 ;  /* 0x000000915a0bb224 */ /* 0x002fe200078e020c */
[----:B------:R-:W-:Y:S04]  /*6d80*/  BSSY B1, `(.L_x_136) ;  /* 0x0000006000017945 */ /* 0x000fe80003800000 */
[----:B------:R1:W-:Y:S01]  /*6d90*/  @!P3 STG.E.U8 desc[UR44][R6.64+0x60], R11 ;  /* 0x0000600b0600b986 */ /* 0x0003e2000c10112c */
[----:B------:R-:W-:Y:S05]  /*6da0*/  @P2 BRA `(.L_x_137) ;  /* 0x00000000000c2947 */ /* 0x000fea0003800000 */
[----:B------:R-:W1:Y:S02]  /*6db0*/  LDG.E.U8 R154, desc[UR44][R8.64+0x61] ;  /* 0x0000612c089a7981 */ /* 0x000e64000c1e1100 */
[----:B-1----:R-:W-:-:S05]  /*6dc0*/  PRMT R11, R154, 0x8880, RZ ;  /* 0x000088809a0b7816 */ /* 0x002fca00000000ff */
[----:B------:R-:W-:-:S07]  /*6dd0*/  IMAD R12, R11, R144, RZ ;  /* 0x000000900b0c7224 */ /* 0x000fce00078e02ff */
.L_x_137:
[----:B------:R-:W-:Y:S05]  /*6de0*/  BSYNC B1 ;  /* 0x0000000000017941 */ /* 0x000fea0003800000 */
.L_x_136:
[----:B------:R-:W-:Y:S01]  /*6df0*/  @!P2 IMAD R91, R91, R145, R12 ;  /* 0x000000915b5ba224 */ /* 0x000fe200078e020c */
[----:B------:R-:W-:Y:S04]  /*6e00*/  BSSY B1, `(.L_x_138) ;  /* 0x0000006000017945 */ /* 0x000fe80003800000 */
[----:B------:R0:W-:Y:S01]  /*6e10*/  @!P2 STG.E.U8 desc[UR44][R6.64+0x61], R91 ;  /* 0x0000615b0600a986 */ /* 0x0001e2000c10112c */
[----:B------:R-:W-:Y:S05]  /*6e20*/  @P5 BRA `(.L_x_139) ;  /* 0x00000000000c5947 */ /* 0x000fea0003800000 */
[----:B------:R-:W1:Y:S02]  /*6e30*/  LDG.E.U8 R154, desc[UR44][R2.64+0x68] ;  /* 0x0000682c029a7981 */ /* 0x000e64000c1e1100 */
[----:B-1----:R-:W-:-:S05]  /*6e40*/  PRMT R11, R154, 0x8880, RZ ;  /* 0x000088809a0b7816 */ /* 0x002fca00000000ff */
[----:B------:R-:W-:-:S07]  /*6e50*/  IMAD R12, R11, R144, RZ ;  /* 0x000000900b0c7224 */ /* 0x000fce00078e02ff */
.L_x_139:
[----:B------:R-:W-:Y:S05]  /*6e60*/  BSYNC B1 ;  /* 0x0000000000017941 */ /* 0x000fea0003800000 */
.L_x_138:
[----:B-1----:R-:W-:Y:S01]  /*6e70*/  @!P5 IMAD R11, R92, R145, R12 ;  /* 0x000000915c0bd224 */ /* 0x002fe200078e020c */
[----:B------:R-:W-:Y:S04]  /*6e80*/  BSSY B1, `(.L_x_140) ;  /* 0x0000006000017945 */ /* 0x000fe80003800000 */
[----:B------:R1:W-:Y:S01]  /*6e90*/  @!P5 STG.E.U8 desc[UR44][R4.64+0x68], R11 ;  /* 0x0000680b0400d986 */ /* 0x0003e2000c10112c */
[----:B------:R-:W-:Y:S05]  /*6ea0*/  @P4 BRA `(.L_x_141) ;  /* 0x00000000000c4947 */ /* 0x000fea0003800000 */
[----:B------:R-:W1:Y:S02]  /*6eb0*/  LDG.E.U8 R154, desc[UR44][R2.64+0x69] ;  /* 0x0000692c029a7981 */ /* 0x000e64000c1e1100 */
[----:B-1----:R-:W-:-:S05]  /*6ec0*/  PRMT R11, R154, 0x8880, RZ ;  /* 0x000088809a0b7816 */ /* 0x002fca00000000ff */
[----:B------:R-:W-:-:S07]  /*6ed0*/  IMAD R12, R11, R144, RZ ;  /* 0x000000900b0c7224 */ /* 0x000fce00078e02ff */
.L_x_141:
[----:B------:R-:W-:Y:S05]  /*6ee0*/  BSYNC B1 ;  /* 0x0000000000017941 */ /* 0x000fea0003800000 */
.L_x_140:
        /* <DEDUP_REMOVED lines=13> */
.L_x_143:
[----:B------:R-:W-:Y:S05]  /*6fc0*/  BSYNC B1 ;  /* 0x0000000000017941 */ /* 0x000fea0003800000 */
.L_x_142:
[----:B-1----:R-:W-:Y:S01]  /*6fd0*/  @!P1 IMAD R11, R94, R145, R12 ;  /* 0x000000915e0b9224 */ /* 0x002fe200078e020c */
[----:B------:R-:W-:Y:S04]  /*6fe0*/  BSSY B1, `(.L_x_144) ;  /* 0x0000006000017945 */ /* 0x000fe80003800000 */
[----:B------:R1:W-:Y:S01]  /*6ff0*/  @!P1 STG.E.U8 desc[UR44][R6.64+0x68], R11 ;  /* 0x0000680b06009986 */ /* 0x0003e2000c10112c */
[----:B------:R-:W-:Y:S05]  /*7000*/  @P0 BRA `(.L_x_145) ;  /* 0x00000000000c0947 */ /* 0x000fea0003800000 */
[----:B------:R-:W1:Y:S02]  /*7010*/  LDG.E.U8 R154, desc[UR44][R8.64+0x69] ;  /* 0x0000692c089a7981 */ /* 0x000e64000c1e1100 */
[----:B-1----:R-:W-:-:S05]  /*7020*/  PRMT R11, R154, 0x8880, RZ ;  /* 0x000088809a0b7816 */ /* 0x002fca00000000ff */
[----:B------:R-:W-:-:S07]  /*7030*/  IMAD R12, R11, R144, RZ ;  /* 0x000000900b0c7224 */ /* 0x000fce00078e02ff */
.L_x_145:
[----:B------:R-:W-:Y:S05]  /*7040*/  BSYNC B1 ;  /* 0x0000000000017941 */ /* 0x000fea0003800000 */
.L_x_144:
[----:B------:R-:W-:Y:S01]  /*7050*/  @!P0 IMAD R95, R95, R145, R12 ;  /* 0x000000915f5f8224 */ /* 0x000fe200078e020c */
[----:B------:R-:W-:Y:S04]  /*7060*/  BSSY B1, `(.L_x_146) ;  /* 0x0000006000017945 */ /* 0x000fe80003800000 */
[----:B------:R0:W-:Y:S01]  /*7070*/  @!P0 STG.E.U8 desc[UR44][R6.64+0x69], R95 ;  /* 0x0000695f06008986 */ /* 0x0001e2000c10112c */
[----:B------:R-:W-:Y:S05]  /*7080*/  @P5 BRA `(.L_x_147) ;  /* 0x00000000000c5947 */ /* 0x000fea0003800000 */
[----:B------:R-:W1:Y:S02]  /*7090*/  LDG.E.U8 R154, desc[UR44][R2.64+0x70] ;  /* 0x0000702c029a7981 */ /* 0x000e64000c1e1100 */
[----:B-1----:R-:W-:-:S05]  /*70a0*/  PRMT R11, R154, 0x8880, RZ ;  /* 0x000088809a0b7816 */ /* 0x002fca00000000ff */
[----:B------:R-:W-:-:S07]  /*70b0*/  IMAD R12, R11, R144, RZ ;  /* 0x000000900b0c7224 */ /* 0x000fce00078e02ff */
.L_x_147:
[----:B------:R-:W-:Y:S05]  /*70c0*/  BSYNC B1 ;  /* 0x0000000000017941 */ /* 0x000fea0003800000 */
.L_x_146:
[----:B-1----:R-:W-:Y:S01]  /*70d0*/  @!P5 IMAD R11, R80, R145, R12 ;  /* 0x00000091500bd224 */ /* 0x002fe200078e020c */
[----:B------:R-:W-:Y:S04]  /*70e0*/  BSSY B1, `(.L_x_148) ;  /* 0x0000006000017945 */ /* 0x000fe80003800000 */
[----:B------:R1:W-:Y:S01]  /*70f0*/  @!P5 STG.E.U8 desc[UR44][R4.64+0x70], R11 ;  /* 0x0000700b0400d986 */ /* 0x0003e2000c10112c */
[----:B------:R-:W-:Y:S05]  /*7100*/  @P4 BRA `(.L_x_149) ;  /* 0x00000000000c4947 */ /* 0x000fea0003800000 */
[----:B------:R-:W1:Y:S02]  /*7110*/  LDG.E.U8 R154, desc[UR44][R2.64+0x71] ;  /* 0x0000712c029a7981 */ /* 0x000e64000c1e1100 */
[----:B-1----:R-:W-:-:S05]  /*7120*/  PRMT R11, R154, 0x8880, RZ ;  /* 0x000088809a0b7816 */ /* 0x002fca00000000ff */
[----:B------:R-:W-:-:S07]  /*7130*/  IMAD R12, R11, R144, RZ ;  /* 0x000000900b0c7224 */ /* 0x000fce00078e02ff */
.L_x_149:
[----:B------:R-:W-:Y:S05]  /*7140*/  BSYNC B1 ;  /* 0x0000000000017941 */ /* 0x000fea0003800000 */
.L_x_148:
        /* <DEDUP_REMOVED lines=13> */
.L_x_151:
[----:B------:R-:W-:Y:S05]  /*7220*/  BSYNC B1 ;  /* 0x0000000000017941 */ /* 0x000fea0003800000 */
.L_x_150:
[----:B-1----:R-:W-:Y:S01]  /*7230*/  @!P3 IMAD R11, R82, R145, R12 ;  /* 0x00000091520bb224 */ /* 0x002fe200078e020c */
[----:B------:R-:W-:Y:S04]  /*7240*/  BSSY B1, `(.L_x_152) ;  /* 0x0000006000017945 */ /* 0x000fe80003800000 */
[----:B------:R1:W-:Y:S01]  /*7250*/  @!P3 STG.E.U8 desc[UR44][R6.64+0x70], R11 ;  /* 0x0000700b0600b986 */ /* 0x0003e2000c10112c */
[----:B------:R-:W-:Y:S05]  /*7260*/  @P2 BRA `(.L_x_153) ;  /* 0x00000000000c2947 */ /* 0x000fea0003800000 */
[----:B------:R-:W1:Y:S02]  /*7270*/  LDG.E.U8 R154, desc[UR44][R8.64+0x71] ;  /* 0x0000712c089a7981 */ /* 0x000e64000c1e1100 */
[----:B-1----:R-:W-:-:S05]  /*7280*/  PRMT R11, R154, 0x8880, RZ ;  /* 0x000088809a0b7816 */ /* 0x002fca00000000ff */
[----:B------:R-:W-:-:S07]  /*7290*/  IMAD R12, R11, R144, RZ ;  /* 0x000000900b0c7224 */ /* 0x000fce00078e02ff */
.L_x_153:
[----:B------:R-:W-:Y:S05]  /*72a0*/  BSYNC B1 ;  /* 0x0000000000017941 */ /* 0x000fea0003800000 */
.L_x_152:
[----:B------:R-:W-:Y:S01]  /*72b0*/  @!P2 IMAD R83, R83, R145, R12 ;  /* 0x000000915353a224 */ /* 0x000fe200078e020c */
[----:B------:R-:W-:Y:S04]  /*72c0*/  BSSY B1, `(.L_x_154) ;  /* 0x0000006000017945 */ /* 0x000fe80003800000 */
[----:B------:R0:W-:Y:S01]  /*72d0*/  @!P2 STG.E.U8 desc[UR44][R6.64+0x71], R83 ;  /* 0x000071530600a986 */ /* 0x0001e2000c10112c */
[----:B------:R-:W-:Y:S05]  /*72e0*/  @P5 BRA `(.L_x_155) ;  /* 0x00000000000c5947 */ /* 0x000fea0003800000 */
[----:B------:R-:W1:Y:S02]  /*72f0*/  LDG.E.U8 R154, desc[UR44][R2.64+0x78] ;  /* 0x0000782c029a7981 */ /* 0x000e64000c1e1100 */
[----:B-1----:R-:W-:-:S05]  /*7300*/  PRMT R11, R154, 0x8880, RZ ;  /* 0x000088809a0b7816 */ /* 0x002fca00000000ff */
[----:B------:R-:W-:-:S07]  /*7310*/  IMAD R12, R11, R144, RZ ;  /* 0x000000900b0c7224 */ /* 0x000fce00078e02ff */
.L_x_155:
[----:B------:R-:W-:Y:S05]  /*7320*/  BSYNC B1 ;  /* 0x0000000000017941 */ /* 0x000fea0003800000 */
.L_x_154:
[----:B-1----:R-:W-:Y:S01]  /*7330*/  @!P5 IMAD R11, R84, R145, R12 ;  /* 0x00000091540bd224 */ /* 0x002fe200078e020c */
[----:B------:R-:W-:Y:S04]  /*7340*/  BSSY B1, `(.L_x_156) ;  /* 0x0000006000017945 */ /* 0x000fe80003800000 */
[----:B------:R1:W-:Y:S01]  /*7350*/  @!P5 STG.E.U8 desc[UR44][R4.64+0x78], R11 ;  /* 0x0000780b0400d986 */ /* 0x0003e2000c10112c */
[----:B------:R-:W-:Y:S05]  /*7360*/  @P4 BRA `(.L_x_157) ;  /* 0x00000000000c4947 */ /* 0x000fea0003800000 */
[----:B------:R-:W1:Y:S02]  /*7370*/  LDG.E.U8 R154, desc[UR44][R2.64+0x79] ;  /* 0x0000792c029a7981 */ /* 0x000e64000c1e1100 */
[----:B-1----:R-:W-:-:S05]  /*7380*/  PRMT R11, R154, 0x8880, RZ ;  /* 0x000088809a0b7816 */ /* 0x002fca00000000ff */
[----:B------:R-:W-:-:S07]  /*7390*/  IMAD R12, R11, R144, RZ ;  /* 0x000000900b0c7224 */ /* 0x000fce00078e02ff */
.L_x_157:
[----:B------:R-:W-:Y:S05]  /*73a0*/  BSYNC B1 ;  /* 0x0000000000017941 */ /* 0x000fea0003800000 */
.L_x_156:
        /* <DEDUP_REMOVED lines=13> */
.L_x_159:
[----:B------:R-:W-:Y:S05]  /*7480*/  BSYNC B1 ;  /* 0x0000000000017941 */ /* 0x000fea0003800000 */
.L_x_158:
[----:B-1----:R-:W-:Y:S01]  /*7490*/  @!P1 IMAD R11, R86, R145, R12 ;  /* 0x00000091560b9224 */ /* 0x002fe200078e020c */
[----:B------:R-:W-:Y:S04]  /*74a0*/  BSSY B1, `(.L_x_160) ;  /* 0x0000006000017945 */ /* 0x000fe80003800000 */
[----:B------:R1:W-:Y:S01]  /*74b0*/  @!P1 STG.E.U8 desc[UR44][R6.64+0x78], R11 ;  /* 0x0000780b06009986 */ /* 0x0003e2000c10112c */
[----:B------:R-:W-:Y:S05]  /*74c0*/  @P0 BRA `(.L_x_161) ;  /* 0x00000000000c0947 */ /* 0x000fea0003800000 */
[----:B------:R-:W1:Y:S02]  /*74d0*/  LDG.E.U8 R154, desc[UR44][R8.64+0x79] ;  /* 0x0000792c089a7981 */ /* 0x000e64000c1e1100 */
[----:B-1----:R-:W-:-:S05]  /*74e0*/  PRMT R11, R154, 0x8880, RZ ;  /* 0x000088809a0b7816 */ /* 0x002fca00000000ff */
[----:B------:R-:W-:-:S07]  /*74f0*/  IMAD R12, R11, R144, RZ ;  /* 0x000000900b0c7224 */ /* 0x000fce00078e02ff */
.L_x_161:
[----:B------:R-:W-:Y:S05]  /*7500*/  BSYNC B1 ;  /* 0x0000000000017941 */ /* 0x000fea0003800000 */
.L_x_160:
[----:B------:R-:W-:Y:S01]  /*7510*/  @!P0 IMAD R87, R87, R145, R12 ;  /* 0x0000009157578224 */ /* 0x000fe200078e020c */
[----:B------:R-:W-:Y:S04]  /*7520*/  BSSY B1, `(.L_x_162) ;  /* 0x0000006000017945 */ /* 0x000fe80003800000 */
[----:B------:R0:W-:Y:S01]  /*7530*/  @!P0 STG.E.U8 desc[UR44][R6.64+0x79], R87 ;  /* 0x0000795706008986 */ /* 0x0001e2000c10112c */
[----:B------:R-:W-:Y:S05]  /*7540*/  @P5 BRA `(.L_x_163) ;  /* 0x00000000000c5947 */ /* 0x000fea0003800000 */
[----:B------:R-:W1:Y:S02]  /*7550*/  LDG.E.U8 R154, desc[UR44][R2.64+0x80] ;  /* 0x0000802c029a7981 */ /* 0x000e64000c1e1100 */
[----:B-1----:R-:W-:-:S05]  /*7560*/  PRMT R11, R154, 0x8880, RZ ;  /* 0x000088809a0b7816 */ /* 0x002fca00000000ff */
[----:B------:R-:W-:-:S07]  /*7570*/  IMAD R12, R11, R144, RZ ;  /* 0x000000900b0c7224 */ /* 0x000fce00078e02ff */
.L_x_163:
[----:B------:R-:W-:Y:S05]  /*7580*/  BSYNC B1 ;  /* 0x0000000000017941 */ /* 0x000fea0003800000 */
.L_x_162:
[----:B-1----:R-:W-:Y:S01]  /*7590*/  @!P5 IMAD R11, R72, R145, R12 ;  /* 0x00000091480bd224 */ /* 0x002fe200078e020c */
[----:B------:R-:W-:Y:S04]  /*75a0*/  BSSY B1, `(.L_x_164) ;  /* 0x0000006000017945 */ /* 0x000fe80003800000 */
[----:B------:R1:W-:Y:S01]  /*75b0*/  @!P5 STG.E.U8 desc[UR44][R4.64+0x80], R11 ;  /* 0x0000800b0400d986 */ /* 0x0003e2000c10112c */
[----:B------:R-:W-:Y:S05]  /*75c0*/  @P4 BRA `(.L_x_165) ;  /* 0x00000000000c4947 */ /* 0x000fea0003800000 */
[----:B------:R-:W1:Y:S02]  /*75d0*/  LDG.E.U8 R154, desc[UR44][R2.64+0x81] ;  /* 0x0000812c029a7981 */ /* 0x000e64000c1e1100 */
[----:B-1----:R-:W-:-:S05]  /*75e0*/  PRMT R11, R154, 0x8880, RZ ;  /* 0x000088809a0b7816 */ /* 0x002fca00000000ff */
[----:B------:R-:W-:-:S07]  /*75f0*/  IMAD R12, R11, R144, RZ ;  /* 0x000000900b0c7224 */ /* 0x000fce00078e02ff */
.L_x_165:
[----:B------:R-:W-:Y:S05]  /*7600*/  BSYNC B1 ;  /* 0x0000000000017941 */ /* 0x000fea0003800000 */
.L_x_164:
        /* <DEDUP_REMOVED lines=13> */
.L_x_167:
[----:B------:R-:W-:Y:S05]  /*76e0*/  BSYNC B1 ;  /* 0x0000000000017941 */ /* 0x000fea0003800000 */
.L_x_166:
[----:B-1----:R-:W-:Y:S01]  /*76f0*/  @!P3 IMAD R11, R74, R145, R12 ;  /* 0x000000914a0bb224 */ /* 0x002fe200078e020c */
[----:B------:R-:W-:Y:S04]  /*7700*/  BSSY B1, `(.L_x_168) ;  /* 0x0000006000017945 */ /* 0x000fe80003800000 */
[----:B------:R1:W-:Y:S01]  /*7710*/  @!P3 STG.E.U8 desc[UR44][R6.64+0x80], R11 ;  /* 0x0000800b0600b986 */ /* 0x0003e2000c10112c */
[----:B------:R-:W-:Y:S05]  /*7720*/  @P2 BRA `(.L_x_169) ;  /* 0x00000000000c2947 */ /* 0x000fea0003800000 */
[----:B------:R-:W1:Y:S02]  /*7730*/  LDG.E.U8 R154, desc[UR44][R8.64+0x81] ;  /* 0x0000812c089a7981 */ /* 0x000e64000c1e1100 */
[----:B-1----:R-:W-:-:S05]  /*7740*/  PRMT R11, R154, 0x8880, RZ ;  /* 0x000088809a0b7816 */ /* 0x002fca00000000ff */
[----:B------:R-:W-:-:S07]  /*7750*/  IMAD R12, R11, R144, RZ ;  /* 0x000000900b0c7224 */ /* 0x000fce00078e02ff */
.L_x_169:
[----:B------:R-:W-:Y:S05]  /*7760*/  BSYNC B1 ;  /* 0x0000000000017941 */ /* 0x000fea0003800000 */
.L_x_168:
[----:B------:R-:W-:Y:S01]  /*7770*/  @!P2 IMAD R75, R75, R145, R12 ;  /* 0x000000914b4ba224 */ /* 0x000fe200078e020c */
[----:B------:R-:W-:Y:S04]  /*7780*/  BSSY B1, `(.L_x_170) ;  /* 0x0000006000017945 */ /* 0x000fe80003800000 */
[----:B------:R0:W-:Y:S01]  /*7790*/  @!P2 STG.E.U8 desc[UR44][R6.64+0x81], R75 ;  /* 0x0000814b0600a986 */ /* 0x0001e2000c10112c */
[----:B------:R-:W-:Y:S05]  /*77a0*/  @P5 BRA `(.L_x_171) ;  /* 0x00000000000c5947 */ /* 0x000fea0003800000 */
[----:B------:R-:W1:Y:S02]  /*77b0*/  LDG.E.U8 R154, desc[UR44][R2.64+0x88] ;  /* 0x0000882c029a7981 */ /* 0x000e64000c1e1100 */
[----:B-1----:R-:W-:-:S05]  /*77c0*/  PRMT R11, R154, 0x8880, RZ ;  /* 0x000088809a0b7816 */ /* 0x002fca00000000ff */
[----:B------:R-:W-:-:S07]  /*77d0*/  IMAD R12, R11, R144, RZ ;  /* 0x000000900b0c7224 */ /* 0x000fce00078e02ff */
.L_x_171:
[----:B------:R-:W-:Y:S05]  /*77e0*/  BSYNC B1 ;  /* 0x0000000000017941 */ /* 0x000fea0003800000 */
.L_x_170:
[----:B-1----:R-:W-:Y:S01]  /*77f0*/  @!P5 IMAD R11, R76, R145, R12 ;  /* 0x000000914c0bd224 */ /* 0x002fe200078e020c */
[----:B------:R-:W-:Y:S04]  /*7800*/  BSSY B1, `(.L_x_172) ;  /* 0x0000006000017945 */ /* 0x000fe80003800000 */
[----:B------:R1:W-:Y:S01]  /*7810*/  @!P5 STG.E.U8 desc[UR44][R4.64+0x88], R11 ;  /* 0x0000880b0400d986 */ /* 0x0003e2000c10112c */
[----:B------:R-:W-:Y:S05]  /*7820*/  @P4 BRA `(.L_x_173) ;  /* 0x00000000000c4947 */ /* 0x000fea0003800000 */
[----:B------:R-:W1:Y:S02]  /*7830*/  LDG.E.U8 R154, desc[UR44][R2.64+0x89] ;  /* 0x0000892c029a7981 */ /* 0x000e64000c1e1100 */
[----:B-1----:R-:W-:-:S05]  /*7840*/  PRMT R11, R154, 0x8880, RZ ;  /* 0x000088809a0b7816 */ /* 0x002fca00000000ff */
[----:B------:R-:W-:-:S07]  /*7850*/  IMAD R12, R11, R144, RZ ;  /* 0x000000900b0c7224 */ /* 0x000fce00078e02ff */
.L_x_173:
[----:B------:R-:W-:Y:S05]  /*7860*/  BSYNC B1 ;  /* 0x0000000000017941 */ /* 0x000fea0003800000 */
.L_x_172:
        /* <DEDUP_REMOVED lines=13> */
.L_x_175:
[----:B------:R-:W-:Y:S05]  /*7940*/  BSYNC B1 ;  /* 0x0000000000017941 */ /* 0x000fea0003800000 */
.L_x_174:
[----:B-1----:R-:W-:Y:S01]  /*7950*/  @!P1 IMAD R11, R78, R145, R12 ;  /* 0x000000914e0b9224 */ /* 0x002fe200078e020c */
[----:B------:R-:W-:Y:S04]  /*7960*/  BSSY B1, `(.L_x_176) ;  /* 0x0000006000017945 */ /* 0x000fe80003800000 */
[----:B------:R1:W-:Y:S01]  /*7970*/  @!P1 STG.E.U8 desc[UR44][R6.64+0x88], R11 ;  /* 0x0000880b06009986 */ /* 0x0003e2000c10112c */
[----:B------:R-:W-:Y:S05]  /*7980*/  @P0 BRA `(.L_x_177) ;  /* 0x00000000000c0947 */ /* 0x000fea0003800000 */
[----:B------:R-:W1:Y:S02]  /*7990*/  LDG.E.U8 R154, desc[UR44][R8.64+0x89] ;  /* 0x0000892c089a7981 */ /* 0x000e64000c1e1100 */
[----:B-1----:R-:W-:-:S05]  /*79a0*/  PRMT R11, R154, 0x8880, RZ ;  /* 0x000088809a0b7816 */ /* 0x002fca00000000ff */
[----:B------:R-:W-:-:S07]  /*79b0*/  IMAD R12, R11, R144, RZ ;  /* 0x000000900b0c7224 */ /* 0x000fce00078e02ff */
.L_x_177:
[----:B------:R-:W-:Y:S05]  /*79c0*/  BSYNC B1 ;  /* 0x0000000000017941 */ /* 0x000fea0003800000 */
.L_x_176:
[----:B------:R-:W-:Y:S01]  /*79d0*/  @!P0 IMAD R79, R79, R145, R12 ;  /* 0x000000914f4f8224 */ /* 0x000fe200078e020c */
[----:B------:R-:W-:Y:S04]  /*79e0*/  BSSY B1, `(.L_x_178) ;  /* 0x0000006000017945 */ /* 0x000fe80003800000 */
[----:B------:R0:W-:Y:S01]  /*79f0*/  @!P0 STG.E.U8 desc[UR44][R6.64+0x89], R79 ;  /* 0x0000894f06008986 */ /* 0x0001e2000c10112c */
[----:B------:R-:W-:Y:S05]  /*7a00*/  @P5 BRA `(.L_x_179) ;  /* 0x00000000000c5947 */ /* 0x000fea0003800000 */
[----:B------:R-:W1:Y:S02]  /*7a10*/  LDG.E.U8 R154, desc[UR44][R2.64+0x90] ;  /* 0x0000902c029a7981 */ /* 0x000e64000c1e1100 */
[----:B-1----:R-:W-:-:S05]  /*7a20*/  PRMT R11, R154, 0x8880, RZ ;  /* 0x000088809a0b7816 */ /* 0x002fca00000000ff */
[----:B------:R-:W-:-:S07]  /*7a30*/  IMAD R12, R11, R144, RZ ;  /* 0x000000900b0c7224 */ /* 0x000fce00078e02ff */
.L_x_179:
[----:B------:R-:W-:Y:S05]  /*7a40*/  BSYNC B1 ;  /* 0x0000000000017941 */ /* 0x000fea0003800000 */
.L_x_178:
[----:B-1----:R-:W-:Y:S01]  /*7a50*/  @!P5 IMAD R11, R64, R145, R12 ;  /* 0x00000091400bd224 */ /* 0x002fe200078e020c */
[----:B------:R-:W-:Y:S04]  /*7a60*/  BSSY B1, `(.L_x_180) ;  /* 0x0000006000017945 */ /* 0x000fe80003800000 */
[----:B------:R1:W-:Y:S01]  /*7a70*/  @!P5 STG.E.U8 desc[UR44][R4.64+0x90], R11 ;  /* 0x0000900b0400d986 */ /* 0x0003e2000c10112c */
[----:B------:R-:W-:Y:S05]  /*7a80*/  @P4 BRA `(.L_x_181) ;  /* 0x00000000000c4947 */ /* 0x000fea0003800000 */
[----:B------:R-:W1:Y:S02]  /*7a90*/  LDG.E.U8 R154, desc[UR44][R2.64+0x91] ;  /* 0x0000912c029a7981 */ /* 0x000e64000c1e1100 */
[----:B-1----:R-:W-:-:S05]  /*7aa0*/  PRMT R11, R154, 0x8880, RZ ;  /* 0x000088809a0b7816 */ /* 0x002fca00000000ff */
[----:B------:R-:W-:-:S07]  /*7ab0*/  IMAD R12, R11, R144, RZ ;  /* 0x000000900b0c7224 */ /* 0x000fce00078e02ff */
.L_x_181:
[----:B------:R-:W-:Y:S05]  /*7ac0*/  BSYNC B1 ;  /* 0x0000000000017941 */ /* 0x000fea0003800000 */
.L_x_180:
        /* <DEDUP_REMOVED lines=13> */
.L_x_183:
[----:B------:R-:W-:Y:S05]  /*7ba0*/  BSYNC B1 ;  /* 0x0000000000017941 */ /* 0x000fea0003800000 */
.L_x_182:
[----:B-1----:R-:W-:Y:S01]  /*7bb0*/  @!P3 IMAD R11, R66, R145, R12 ;  /* 0x00000091420bb224 */ /* 0x002fe200078e020c */
[----:B------:R-:W-:Y:S04]  /*7bc0*/  BSSY B1, `(.L_x_184) ;  /* 0x0000006000017945 */ /* 0x000fe80003800000 */
[----:B------:R1:W-:Y:S01]  /*7bd0*/  @!P3 STG.E.U8 desc[UR44][R6.64+0x90], R11 ;  /* 0x0000900b0600b986 */ /* 0x0003e2000c10112c */
[----:B------:R-:W-:Y:S05]  /*7be0*/  @P2 BRA `(.L_x_185) ;  /* 0x00000000000c2947 */ /* 0x000fea0003800000 */
[----:B------:R-:W1:Y:S02]  /*7bf0*/  LDG.E.U8 R154, desc[UR44][R8.64+0x91] ;  /* 0x0000912c089a7981 */ /* 0x000e64000c1e1100 */
[----:B-1----:R-:W-:-:S05]  /*7c00*/  PRMT R11, R154, 0x8880, RZ ;  /* 0x000088809a0b7816 */ /* 0x002fca00000000ff */
[----:B------:R-:W-:-:S07]  /*7c10*/  IMAD R12, R11, R144, RZ ;  /* 0x000000900b0c7224 */ /* 0x000fce00078e02ff */
.L_x_185:
[----:B------:R-:W-:Y:S05]  /*7c20*/  BSYNC B1 ;  /* 0x0000000000017941 */ /* 0x000fea0003800000 */
.L_x_184:
[----:B------:R-:W-:Y:S01]  /*7c30*/  @!P2 IMAD R67, R67, R145, R12 ;  /* 0x000000914343a224 */ /* 0x000fe200078e020c */
[----:B------:R-:W-:Y:S04]  /*7c40*/  BSSY B1, `(.L_x_186) ;  /* 0x0000006000017945 */ /* 0x000fe80003800000 */
[----:B------:R0:W-:Y:S01]  /*7c50*/  @!P2 STG.E.U8 desc[UR44][R6.64+0x91], R67 ;  /* 0x000091430600a986 */ /* 0x0001e2000c10112c */
[----:B------:R-:W-:Y:S05]  /*7c60*/  @P5 BRA `(.L_x_187) ;  /* 0x00000000000c5947 */ /* 0x000fea0003800000 */
[----:B------:R-:W1:Y:S02]  /*7c70*/  LDG.E.U8 R154, desc[UR44][R2.64+0x98] ;  /* 0x0000982c029a7981 */ /* 0x000e64000c1e1100 */
[----:B-1----:R-:W-:-:S05]  /*7c80*/  PRMT R11, R154, 0x8880, RZ ;  /* 0x000088809a0b7816 */ /* 0x002fca00000000ff */
[----:B------:R-:W-:-:S07]  /*7c90*/  IMAD R12, R11, R144, RZ ;  /* 0x000000900b0c7224 */ /* 0x000fce00078e02ff */
.L_x_187:
[----:B------:R-:W-:Y:S05]  /*7ca0*/  BSYNC B1 ;  /* 0x0000000000017941 */ /* 0x000fea0003800000 */
.L_x_186:
[----:B-1----:R-:W-:Y:S01]  /*7cb0*/  @!P5 IMAD R11, R68, R145, R12 ;  /* 0x00000091440bd224 */ /* 0x002fe200078e020c */
[----:B------:R-:W-:Y:S04]  /*7cc0*/  BSSY B1, `(.L_x_188) ;  /* 0x0000006000017945 */ /* 0x000fe80003800000 */
[----:B------:R1:W-:Y:S01]  /*7cd0*/  @!P5 STG.E.U8 desc[UR44][R4.64+0x98], R11 ;  /* 0x0000980b0400d986 */ /* 0x0003e2000c10112c */
[----:B------:R-:W-:Y:S05]  /*7ce0*/  @P4 BRA `(.L_x_189) ;  /* 0x00000000000c4947 */ /* 0x000fea0003800000 */
[----:B------:R-:W1:Y:S02]  /*7cf0*/  LDG.E.U8 R154, desc[UR44][R2.64+0x99] ;  /* 0x0000992c029a7981 */ /* 0x000e64000c1e1100 */
[----:B-1----:R-:W-:-:S05]  /*7d00*/  PRMT R11, R154, 0x8880, RZ ;  /* 0x000088809a0b7816 */ /* 0x002fca00000000ff */
[----:B------:R-:W-:-:S07]  /*7d10*/  IMAD R12, R11, R144, RZ ;  /* 0x000000900b0c7224 */ /* 0x000fce00078e02ff */
.L_x_189:
[----:B------:R-:W-:Y:S05]  /*7d20*/  BSYNC B1 ;  /* 0x0000000000017941 */ /* 0x000fea0003800000 */
.L_x_188:
        /* <DEDUP_REMOVED lines=13> */
.L_x_191:
[----:B------:R-:W-:Y:S05]  /*7e00*/  BSYNC B1 ;  /* 0x0000000000017941 */ /* 0x000fea0003800000 */
.L_x_190:
[----:B-1----:R-:W-:Y:S01]  /*7e10*/  @!P1 IMAD R11, R70, R145, R12 ;  /* 0x00000091460b9224 */ /* 0x002fe200078e020c */
[----:B------:R-:W-:Y:S04]  /*7e20*/  BSSY B1, `(.L_x_192) ;  /* 0x0000006000017945 */ /* 0x000fe80003800000 */
[----:B------:R1:W-:Y:S01]  /*7e30*/  @!P1 STG.E.U8 desc[UR44][R6.64+0x98], R11 ;  /* 0x0000980b06009986 */ /* 0x0003e2000c10112c */
[----:B------:R-:W-:Y:S05]  /*7e40*/  @P0 BRA `(.L_x_193) ;  /* 0x00000000000c0947 */ /* 0x000fea0003800000 */
[----:B------:R-:W1:Y:S02]  /*7e50*/  LDG.E.U8 R154, desc[UR44][R8.64+0x99] ;  /* 0x0000992c089a7981 */ /* 0x000e64000c1e1100 */
[----:B-1----:R-:W-:-:S05]  /*7e60*/  PRMT R11, R154, 0x8880, RZ ;  /* 0x000088809a0b7816 */ /* 0x002fca00000000ff */
[----:B------:R-:W-:-:S07]  /*7e70*/  IMAD R12, R11, R144, RZ ;  /* 0x000000900b0c7224 */ /* 0x000fce00078e02ff */
.L_x_193:
[----:B------:R-:W-:Y:S05]  /*7e80*/  BSYNC B1 ;  /* 0x0000000000017941 */ /* 0x000fea0003800000 */
.L_x_192:
[----:B------:R-:W-:Y:S01]  /*7e90*/  @!P0 IMAD R71, R71, R145, R12 ;  /* 0x0000009147478224 */ /* 0x000fe200078e020c */
[----:B------:R-:W-:Y:S04]  /*7ea0*/  BSSY B1, `(.L_x_194) ;  /* 0x0000006000017945 */ /* 0x000fe80003800000 */
[----:B------:R0:W-:Y:S01]  /*7eb0*/  @!P0 STG.E.U8 desc[UR44][R6.64+0x99], R71 ;  /* 0x0000994706008986 */ /* 0x0001e2000c10112c */
[----:B------:R-:W-:Y:S05]  /*7ec0*/  @P5 BRA `(.L_x_195) ;  /* 0x00000000000c5947 */ /* 0x000fea0003800000 */
[----:B------:R-:W1:Y:S02]  /*7ed0*/  LDG.E.U8 R154, desc[UR44][R2.64+0xa0] ;  /* 0x0000a02c029a7981 */ /* 0x000e64000c1e1100 */
[----:B-1----:R-:W-:-:S05]  /*7ee0*/  PRMT R11, R154, 0x8880, RZ ;  /* 0x000088809a0b7816 */ /* 0x002fca00000000ff */
[----:B------:R-:W-:-:S07]  /*7ef0*/  IMAD R12, R11, R144, RZ ;  /* 0x000000900b0c7224 */ /* 0x000fce00078e02ff */
.L_x_195:
[----:B------:R-:W-:Y:S05]  /*7f00*/  BSYNC B1 ;  /* 0x0000000000017941 */ /* 0x000fea0003800000 */
.L_x_194:
[----:B-1----:R-:W-:Y:S01]  /*7f10*/  @!P5 IMAD R11, R56, R145, R12 ;  /* 0x00000091380bd224 */ /* 0x002fe200078e020c */
[----:B------:R-:W-:Y:S04]  /*7f20*/  BSSY B1, `(.L_x_196) ;  /* 0x0000006000017945 */ /* 0x000fe80003800000 */
[----:B------:R1:W-:Y:S01]  /*7f30*/  @!P5 STG.E.U8 desc[UR44][R4.64+0xa0], R11 ;  /* 0x0000a00b0400d986 */ /* 0x0003e2000c10112c */
[----:B------:R-:W-:Y:S05]  /*7f40*/  @P4 BRA `(.L_x_197) ;  /* 0x00000000000c4947 */ /* 0x000fea0003800000 */
[----:B------:R-:W1:Y:S02]  /*7f50*/  LDG.E.U8 R154, desc[UR44][R2.64+0xa1] ;  /* 0x0000a12c029a7981 */ /* 0x000e64000c1e1100 */
[----:B-1----:R-:W-:-:S05]  /*7f60*/  PRMT R11, R154, 0x8880, RZ ;  /* 0x000088809a0b7816 */ /* 0x002fca00000000ff */
[----:B------:R-:W-:-:S07]  /*7f70*/  IMAD R12, R11, R144, RZ ;  /* 0x000000900b0c7224 */ /* 0x000fce00078e02ff */
.L_x_197:
[----:B------:R-:W-:Y:S05]  /*7f80*/  BSYNC B1 ;  /* 0x0000000000017941 */ /* 0x000fea0003800000 */
.L_x_196:
        /* <DEDUP_REMOVED lines=13> */
.L_x_199:
[----:B------:R-:W-:Y:S05]  /*8060*/  BSYNC B1 ;  /* 0x0000000000017941 */ /* 0x000fea0003800000 */
.L_x_198:
[----:B-1----:R-:W-:Y:S01]  /*8070*/  @!P3 IMAD R11, R58, R145, R12 ;  /* 0x000000913a0bb224 */ /* 0x002fe200078e020c */
[----:B------:R-:W-:Y:S04]  /*8080*/  BSSY B1, `(.L_x_200) ;  /* 0x0000006000017945 */ /* 0x000fe80003800000 */
[----:B------:R1:W-:Y:S01]  /*8090*/  @!P3 STG.E.U8 desc[UR44][R6.64+0xa0], R11 ;  /* 0x0000a00b0600b986 */ /* 0x0003e2000c10112c */
[----:B------:R-:W-:Y:S05]  /*80a0*/  @P2 BRA `(.L_x_201) ;  /* 0x00000000000c2947 */ /* 0x000fea0003800000 */
[----:B------:R-:W1:Y:S02]  /*80b0*/  LDG.E.U8 R154, desc[UR44][R8.64+0xa1] ;  /* 0x0000a12c089a7981 */ /* 0x000e64000c1e1100 */
[----:B-1----:R-:W-:-:S05]  /*80c0*/  PRMT R11, R154, 0x8880, RZ ;  /* 0x000088809a0b7816 */ /* 0x002fca00000000ff */
[----:B------:R-:W-:-:S07]  /*80d0*/  IMAD R12, R11, R144, RZ ;  /* 0x000000900b0c7224 */ /* 0x000fce00078e02ff */
.L_x_201:
[----:B------:R-:W-:Y:S05]  /*80e0*/  BSYNC B1 ;  /* 0x0000000000017941 */ /* 0x000fea0003800000 */
.L_x_200:
[----:B------:R-:W-:Y:S01]  /*80f0*/  @!P2 IMAD R59, R59, R145, R12 ;  /* 0x000000913b3ba224 */ /* 0x000fe200078e020c */
[----:B------:R-:W-:Y:S04]  /*8100*/  BSSY B1, `(.L_x_202) ;  /* 0x0000006000017945 */ /* 0x000fe80003800000 */
[----:B------:R0:W-:Y:S01]  /*8110*/  @!P2 STG.E.U8 desc[UR44][R6.64+0xa1], R59 ;  /* 0x0000a13b0600a986 */ /* 0x0001e2000c10112c */
[----:B------:R-:W-:Y:S05]  /*8120*/  @P5 BRA `(.L_x_203) ;  /* 0x00000000000c5947 */ /* 0x000fea0003800000 */
[----:B------:R-:W1:Y:S02]  /*8130*/  LDG.E.U8 R154, desc[UR44][R2.64+0xa8] ;  /* 0x0000a82c029a7981 */ /* 0x000e64000c1e1100 */
[----:B-1----:R-:W-:-:S05]  /*8140*/  PRMT R11, R154, 0x8880, RZ ;  /* 0x000088809a0b7816 */ /* 0x002fca00000000ff */
[----:B------:R-:W-:-:S07]  /*8150*/  IMAD R12, R11, R144, RZ ;  /* 0x000000900b0c7224 */ /* 0x000fce00078e02ff */
.L_x_203:
[----:B------:R-:W-:Y:S05]  /*8160*/  BSYNC B1 ;  /* 0x0000000000017941 */ /* 0x000fea0003800000 */
.L_x_202:
[----:B-1----:R-:W-:Y:S01]  /*8170*/  @!P5 IMAD R11, R60, R145, R12 ;  /* 0x000000913c0bd224 */ /* 0x002fe200078e020c */
[----:B------:R-:W-:Y:S04]  /*8180*/  BSSY B1, `(.L_x_204) ;  /* 0x0000006000017945 */ /* 0x000fe80003800000 */
[----:B------:R1:W-:Y:S01]  /*8190*/  @!P5 STG.E.U8 desc[UR44][R4.64+0xa8], R11 ;  /* 0x0000a80b0400d986 */ /* 0x0003e2000c10112c */
[----:B------:R-:W-:Y:S05]  /*81a0*/  @P4 BRA `(.L_x_205) ;  /* 0x00000000000c4947 */ /* 0x000fea0003800000 */
[----:B------:R-:W1:Y:S02]  /*81b0*/  LDG.E.U8 R154, desc[UR44][R2.64+0xa9] ;  /* 0x0000a92c029a7981 */ /* 0x000e64000c1e1100 */
[----:B-1----:R-:W-:-:S05]  /*81c0*/  PRMT R11, R154, 0x8880, RZ ;  /* 0x000088809a0b7816 */ /* 0x002fca00000000ff */
[----:B------:R-:W-:-:S07]  /*81d0*/  IMAD R12, R11, R144, RZ ;  /* 0x000000900b0c7224 */ /* 0x000fce00078e02ff */
.L_x_205:
[----:B------:R-:W-:Y:S05]  /*81e0*/  BSYNC B1 ;  /* 0x0000000000017941 */ /* 0x000fea0003800000 */
.L_x_204:
        /* <DEDUP_REMOVED lines=13> */
.L_x_207:
[----:B------:R-:W-:Y:S05]  /*82c0*/  BSYNC B1 ;  /* 0x0000000000017941 */ /* 0x000fea0003800000 */
.L_x_206:
[----:B-1----:R-:W-:Y:S01]  /*82d0*/  @!P1 IMAD R11, R62, R145, R12 ;  /* 0x000000913e0b9224 */ /* 0x002fe200078e020c */
[----:B------:R-:W-:Y:S04]  /*82e0*/  BSSY B1, `(.L_x_208) ;  /* 0x0000006000017945 */ /* 0x000fe80003800000 */
[----:B------:R1:W-:Y:S01]  /*82f0*/  @!P1 STG.E.U8 desc[UR44][R6.64+0xa8], R11 ;  /* 0x0000a80b06009986 */ /* 0x0003e2000c10112c */
[----:B------:R-:W-:Y:S05]  /*8300*/  @P0 BRA `(.L_x_209) ;  /* 0x00000000000c0947 */ /* 0x000fea0003800000 */
[----:B------:R-:W1:Y:S02]  /*8310*/  LDG.E.U8 R154, desc[UR44][R8.64+0xa9] ;  /* 0x0000a92c089a7981 */ /* 0x000e64000c1e1100 */
[----:B-1----:R-:W-:-:S05]  /*8320*/  PRMT R11, R154, 0x8880, RZ ;  /* 0x000088809a0b7816 */ /* 0x002fca00000000ff */
[----:B------:R-:W-:-:S07]  /*8330*/  IMAD R12, R11, R144, RZ ;  /* 0x000000900b0c7224 */ /* 0x000fce00078e02ff */
.L_x_209:
[----:B------:R-:W-:Y:S05]  /*8340*/  BSYNC B1 ;  /* 0x0000000000017941 */ /* 0x000fea0003800000 */
.L_x_208:
[----:B------:R-:W-:Y:S01]  /*8350*/  @!P0 IMAD R63, R63, R145, R12 ;  /* 0x000000913f3f8224 */ /* 0x000fe200078e020c */
[----:B------:R-:W-:Y:S04]  /*8360*/  BSSY B1, `(.L_x_210) ;  /* 0x0000006000017945 */ /* 0x000fe80003800000 */
[----:B------:R0:W-:Y:S01]  /*8370*/  @!P0 STG.E.U8 desc[UR44][R6.64+0xa9], R63 ;  /* 0x0000a93f06008986 */ /* 0x0001e2000c10112c */
[----:B------:R-:W-:Y:S05]  /*8380*/  @P5 BRA `(.L_x_211) ;  /* 0x00000000000c5947 */ /* 0x000fea0003800000 */
[----:B------:R-:W1:Y:S02]  /*8390*/  LDG.E.U8 R154, desc[UR44][R2.64+0xb0] ;  /* 0x0000b02c029a7981 */ /* 0x000e64000c1e1100 */
[----:B-1----:R-:W-:-:S05]  /*83a0*/  PRMT R11, R154, 0x8880, RZ ;  /* 0x000088809a0b7816 */ /* 0x002fca00000000ff */
[----:B------:R-:W-:-:S07]  /*83b0*/  IMAD R12, R11, R144, RZ ;  /* 0x000000900b0c7224 */ /* 0x000fce00078e02ff */
.L_x_211:
[----:B------:R-:W-:Y:S05]  /*83c0*/  BSYNC B1 ;  /* 0x0000000000017941 */ /* 0x000fea0003800000 */
.L_x_210:
[----:B-1----:R-:W-:Y:S01]  /*83d0*/  @!P5 IMAD R11, R48, R145, R12 ;  /* 0x00000091300bd224 */ /* 0x002fe200078e020c */
[----:B------:R-:W-:Y:S04]  /*83e0*/  BSSY B1, `(.L_x_212) ;  /* 0x0000006000017945 */ /* 0x000fe80003800000 */
[----:B------:R1:W-:Y:S01]  /*83f0*/  @!P5 STG.E.U8 desc[UR44][R4.64+0xb0], R11 ;  /* 0x0000b00b0400d986 */ /* 0x0003e2000c10112c */
[----:B------:R-:W-:Y:S05]  /*8400*/  @P4 BRA `(.L_x_213) ;  /* 0x00000000000c4947 */ /* 0x000fea0003800000 */
[----:B------:R-:W1:Y:S02]  /*8410*/  LDG.E.U8 R154, desc[UR44][R2.64+0xb1] ;  /* 0x0000b12c029a7981 */ /* 0x000e64000c1e1100 */
[----:B-1----:R-:W-:-:S05]  /*8420*/  PRMT R11, R154, 0x8880, RZ ;  /* 0x000088809a0b7816 */ /* 0x002fca00000000ff */
[----:B------:R-:W-:-:S07]  /*8430*/  IMAD R12, R11, R144, RZ ;  /* 0x000000900b0c7224 */ /* 0x000fce00078e02ff */
.L_x_213:
[----:B------:R-:W-:Y:S05]  /*8440*/  BSYNC B1 ;  /* 0x0000000000017941 */ /* 0x000fea0003800000 */
.L_x_212:
        /* <DEDUP_REMOVED lines=13> */
.L_x_215:
[----:B------:R-:W-:Y:S05]  /*8520*/  BSYNC B1 ;  /* 0x0000000000017941 */ /* 0x000fea0003800000 */
.L_x_214:
[----:B-1----:R-:W-:Y:S01]  /*8530*/  @!P3 IMAD R11, R50, R145, R12 ;  /* 0x00000091320bb224 */ /* 0x002fe200078e020c */
[----:B------:R-:W-:Y:S04]  /*8540*/  BSSY B1, `(.L_x_216) ;  /* 0x0000006000017945 */ /* 0x000fe80003800000 */
[----:B------:R1:W-:Y:S01]  /*8550*/  @!P3 STG.E.U8 desc[UR44][R6.64+0xb0], R11 ;  /* 0x0000b00b0600b986 */ /* 0x0003e2000c10112c */
[----:B------:R-:W-:Y:S05]  /*8560*/  @P2 BRA `(.L_x_217) ;  /* 0x00000000000c2947 */ /* 0x000fea0003800000 */
[----:B------:R-:W1:Y:S02]  /*8570*/  LDG.E.U8 R154, desc[UR44][R8.64+0xb1] ;  /* 0x0000b12c089a7981 */ /* 0x000e64000c1e1100 */
[----:B-1----:R-:W-:-:S05]  /*8580*/  PRMT R11, R154, 0x8880, RZ ;  /* 0x000088809a0b7816 */ /* 0x002fca00000000ff */
[----:B------:R-:W-:-:S07]  /*8590*/  IMAD R12, R11, R144, RZ ;  /* 0x000000900b0c7224 */ /* 0x000fce00078e02ff */
.L_x_217:
[----:B------:R-:W-:Y:S05]  /*85a0*/  BSYNC B1 ;  /* 0x0000000000017941 */ /* 0x000fea0003800000 */
.L_x_216:
[----:B------:R-:W-:Y:S01]  /*85b0*/  @!P2 IMAD R51, R51, R145, R12 ;  /* 0x000000913333a224 */ /* 0x000fe200078e020c */
[----:B------:R-:W-:Y:S04]  /*85c0*/  BSSY B1, `(.L_x_218) ;  /* 0x0000006000017945 */ /* 0x000fe80003800000 */
[----:B------:R0:W-:Y:S01]  /*85d0*/  @!P2 STG.E.U8 desc[UR44][R6.64+0xb1], R51 ;  /* 0x0000b1330600a986 */ /* 0x0001e2000c10112c */
[----:B------:R-:W-:Y:S05]  /*85e0*/  @P5 BRA `(.L_x_219) ;  /* 0x00000000000c5947 */ /* 0x000fea0003800000 */
[----:B------:R-:W1:Y:S02]  /*85f0*/  LDG.E.U8 R154, desc[UR44][R2.64+0xb8] ;  /* 0x0000b82c029a7981 */ /* 0x000e64000c1e1100 */
[----:B-1----:R-:W-:-:S05]  /*8600*/  PRMT R11, R154, 0x8880, RZ ;  /* 0x000088809a0b7816 */ /* 0x002fca00000000ff */
[----:B------:R-:W-:-:S07]  /*8610*/  IMAD R12, R11, R144, RZ ;  /* 0x000000900b0c7224 */ /* 0x000fce00078e02ff */
.L_x_219:
[----:B------:R-:W-:Y:S05]  /*8620*/  BSYNC B1 ;  /* 0x0000000000017941 */ /* 0x000fea0003800000 */
.L_x_218:
[----:B-1----:R-:W-:Y:S01]  /*8630*/  @!P5 IMAD R11, R52, R145, R12 ;  /* 0x00000091340bd224 */ /* 0x002fe200078e020c */
[----:B------:R-:W-:Y:S04]  /*8640*/  BSSY B1, `(.L_x_220) ;  /* 0x0000006000017945 */ /* 0x000fe80003800000 */
[----:B------:R1:W-:Y:S01]  /*8650*/  @!P5 STG.E.U8 desc[UR44][R4.64+0xb8], R11 ;  /* 0x0000b80b0400d986 */ /* 0x0003e2000c10112c */
[----:B------:R-:W-:Y:S05]  /*8660*/  @P4 BRA `(.L_x_221) ;  /* 0x00000000000c4947 */ /* 0x000fea0003800000 */
[----:B------:R-:W1:Y:S02]  /*8670*/  LDG.E.U8 R154, desc[UR44][R2.64+0xb9] ;  /* 0x0000b92c029a7981 */ /* 0x000e64000c1e1100 */
[----:B-1----:R-:W-:-:S05]  /*8680*/  PRMT R11, R154, 0x8880, RZ ;  /* 0x000088809a0b7816 */ /* 0x002fca00000000ff */
[----:B------:R-:W-:-:S07]  /*8690*/  IMAD R12, R11, R144, RZ ;  /* 0x000000900b0c7224 */ /* 0x000fce00078e02ff */
.L_x_221:
[----:B------:R-:W-:Y:S05]  /*86a0*/  BSYNC B1 ;  /* 0x0000000000017941 */ /* 0x000fea0003800000 */
.L_x_220:
        /* <DEDUP_REMOVED lines=13> */
.L_x_223:
[----:B------:R-:W-:Y:S05]  /*8780*/  BSYNC B1 ;  /* 0x0000000000017941 */ /* 0x000fea0003800000 */
.L_x_222:
[----:B-1----:R-:W-:Y:S01]  /*8790*/  @!P1 IMAD R11, R54, R145, R12 ;  /* 0x00000091360b9224 */ /* 0x002fe200078e020c */
[----:B------:R-:W-:Y:S04]  /*87a0*/  BSSY B1, `(.L_x_224) ;  /* 0x0000006000017945 */ /* 0x000fe80003800000 */
[----:B------:R1:W-:Y:S01]  /*87b0*/  @!P1 STG.E.U8 desc[UR44][R6.64+0xb8], R11 ;  /* 0x0000b80b06009986 */ /* 0x0003e2000c10112c */
[----:B------:R-:W-:Y:S05]  /*87c0*/  @P0 BRA `(.L_x_225) ;  /* 0x00000000000c0947 */ /* 0x000fea0003800000 */
[----:B------:R-:W1:Y:S02]  /*87d0*/  LDG.E.U8 R154, desc[UR44][R8.64+0xb9] ;  /* 0x0000b92c089a7981 */ /* 0x000e64000c1e1100 */
[----:B-1----:R-:W-:-:S05]  /*87e0*/  PRMT R11, R154, 0x8880, RZ ;  /* 0x000088809a0b7816 */ /* 0x002fca00000000ff */
[----:B------:R-:W-:-:S07]  /*87f0*/  IMAD R12, R11, R144, RZ ;  /* 0x000000900b0c7224 */ /* 0x000fce00078e02ff */
.L_x_225:
[----:B------:R-:W-:Y:S05]  /*8800*/  BSYNC B1 ;  /* 0x0000000000017941 */ /* 0x000fea0003800000 */
.L_x_224:
[----:B------:R-:W-:Y:S01]  /*8810*/  @!P0 IMAD R55, R55, R145, R12 ;  /* 0x0000009137378224 */ /* 0x000fe200078e020c */
[----:B------:R-:W-:Y:S04]  /*8820*/  BSSY B1, `(.L_x_226) ;  /* 0x0000006000017945 */ /* 0x000fe80003800000 */
[----:B------:R0:W-:Y:S01]  /*8830*/  @!P0 STG.E.U8 desc[UR44][R6.64+0xb9], R55 ;  /* 0x0000b93706008986 */ /* 0x0001e2000c10112c */
[----:B------:R-:W-:Y:S05]  /*8840*/  @P5 BRA `(.L_x_227) ;  /* 0x00000000000c5947 */ /* 0x000fea0003800000 */
[----:B------:R-:W1:Y:S02]  /*8850*/  LDG.E.U8 R154, desc[UR44][R2.64+0xc0] ;  /* 0x0000c02c029a7981 */ /* 0x000e64000c1e1100 */
[----:B-1----:R-:W-:-:S05]  /*8860*/  PRMT R11, R154, 0x8880, RZ ;  /* 0x000088809a0b7816 */ /* 0x002fca00000000ff */
[----:B------:R-:W-:-:S07]  /*8870*/  IMAD R12, R11, R144, RZ ;  /* 0x000000900b0c7224 */ /* 0x000fce00078e02ff */
.L_x_227:
[----:B------:R-:W-:Y:S05]  /*8880*/  BSYNC B1 ;  /* 0x0000000000017941 */ /* 0x000fea0003800000 */
.L_x_226:
[----:B-1----:R-:W-:Y:S01]  /*8890*/  @!P5 IMAD R11, R40, R145, R12 ;  /* 0x00000091280bd224 */ /* 0x002fe200078e020c */
[----:B------:R-:W-:Y:S04]  /*88a0*/  BSSY B1, `(.L_x_228) ;  /* 0x0000006000017945 */ /* 0x000fe80003800000 */
[----:B------:R1:W-:Y:S01]  /*88b0*/  @!P5 STG.E.U8 desc[UR44][R4.64+0xc0], R11 ;  /* 0x0000c00b0400d986 */ /* 0x0003e2000c10112c */
[----:B------:R-:W-:Y:S05]  /*88c0*/  @P4 BRA `(.L_x_229) ;  /* 0x00000000000c4947 */ /* 0x000fea0003800000 */
[----:B------:R-:W1:Y:S02]  /*88d0*/  LDG.E.U8 R154, desc[UR44][R2.64+0xc1] ;  /* 0x0000c12c029a7981 */ /* 0x000e64000c1e1100 */
[----:B-1----:R-:W-:-:S05]  /*88e0*/  PRMT R11, R154, 0x8880, RZ ;  /* 0x000088809a0b7816 */ /* 0x002fca00000000ff */
[----:B------:R-:W-:-:S07]  /*88f0*/  IMAD R12, R11, R144, RZ ;  /* 0x000000900b0c7224 */ /* 0x000fce00078e02ff */
.L_x_229:
[----:B------:R-:W-:Y:S05]  /*8900*/  BSYNC B1 ;  /* 0x0000000000017941 */ /* 0x000fea0003800000 */
.L_x_228:
        /* <DEDUP_REMOVED lines=13> */
.L_x_231:
[----:B------:R-:W-:Y:S05]  /*89e0*/  BSYNC B1 ;  /* 0x0000000000017941 */ /* 0x000fea0003800000 */
.L_x_230:
[----:B-1----:R-:W-:Y:S01]  /*89f0*/  @!P3 IMAD R11, R42, R145, R12 ;  /* 0x000000912a0bb224 */ /* 0x002fe200078e020c */
[----:B------:R-:W-:Y:S04]  /*8a00*/  BSSY B1, `(.L_x_232) ;  /* 0x0000006000017945 */ /* 0x000fe80003800000 */
[----:B------:R1:W-:Y:S01]  /*8a10*/  @!P3 STG.E.U8 desc[UR44][R6.64+0xc0], R11 ;  /* 0x0000c00b0600b986 */ /* 0x0003e2000c10112c */
[----:B------:R-:W-:Y:S05]  /*8a20*/  @P2 BRA `(.L_x_233) ;  /* 0x00000000000c2947 */ /* 0x000fea0003800000 */
[----:B------:R-:W1:Y:S02]  /*8a30*/  LDG.E.U8 R154, desc[UR44][R8.64+0xc1] ;  /* 0x0000c12c089a7981 */ /* 0x000e64000c1e1100 */
[----:B-1----:R-:W-:-:S05]  /*8a40*/  PRMT R11, R154, 0x8880, RZ ;  /* 0x000088809a0b7816 */ /* 0x002fca00000000ff */
[----:B------:R-:W-:-:S07]  /*8a50*/  IMAD R12, R11, R144, RZ ;  /* 0x000000900b0c7224 */ /* 0x000fce00078e02ff */
.L_x_233:
[----:B------:R-:W-:Y:S05]  /*8a60*/  BSYNC B1 ;  /* 0x0000000000017941 */ /* 0x000fea0003800000 */
.L_x_232:
[----:B------:R-:W-:Y:S01]  /*8a70*/  @!P2 IMAD R43, R43, R145, R12 ;  /* 0x000000912b2ba224 */ /* 0x000fe200078e020c */
[----:B------:R-:W-:Y:S04]  /*8a80*/  BSSY B1, `(.L_x_234) ;  /* 0x0000006000017945 */ /* 0x000fe80003800000 */
[----:B------:R0:W-:Y:S01]  /*8a90*/  @!P2 STG.E.U8 desc[UR44][R6.64+0xc1], R43 ;  /* 0x0000c12b0600a986 */ /* 0x0001e2000c10112c */
[----:B------:R-:W-:Y:S05]  /*8aa0*/  @P5 BRA `(.L_x_235) ;  /* 0x00000000000c5947 */ /* 0x000fea0003800000 */
[----:B------:R-:W1:Y:S02]  /*8ab0*/  LDG.E.U8 R154, desc[UR44][R2.64+0xc8] ;  /* 0x0000c82c029a7981 */ /* 0x000e64000c1e1100 */
[----:B-1----:R-:W-:-:S05]  /*8ac0*/  PRMT R11, R154, 0x8880, RZ ;  /* 0x000088809a0b7816 */ /* 0x002fca00000000ff */
[----:B------:R-:W-:-:S07]  /*8ad0*/  IMAD R12, R11, R144, RZ ;  /* 0x000000900b0c7224 */ /* 0x000fce00078e02ff */
.L_x_235:
[----:B------:R-:W-:Y:S05]  /*8ae0*/  BSYNC B1 ;  /* 0x0000000000017941 */ /* 0x000fea0003800000 */
.L_x_234:
[----:B-1----:R-:W-:Y:S01]  /*8af0*/  @!P5 IMAD R11, R44, R145, R12 ;  /* 0x000000912c0bd224 */ /* 0x002fe200078e020c */
[----:B------:R-:W-:Y:S04]  /*8b00*/  BSSY B1, `(.L_x_236) ;  /* 0x0000006000017945 */ /* 0x000fe80003800000 */
[----:B------:R1:W-:Y:S01]  /*8b10*/  @!P5 STG.E.U8 desc[UR44][R4.64+0xc8], R11 ;  /* 0x0000c80b0400d986 */ /* 0x0003e2000c10112c */
[----:B------:R-:W-:Y:S05]  /*8b20*/  @P4 BRA `(.L_x_237) ;  /* 0x00000000000c4947 */ /* 0x000fea0003800000 */
[----:B------:R-:W1:Y:S02]  /*8b30*/  LDG.E.U8 R154, desc[UR44][R2.64+0xc9] ;  /* 0x0000c92c029a7981 */ /* 0x000e64000c1e1100 */
[----:B-1----:R-:W-:-:S05]  /*8b40*/  PRMT R11, R154, 0x8880, RZ ;  /* 0x000088809a0b7816 */ /* 0x002fca00000000ff */
[----:B------:R-:W-:-:S07]  /*8b50*/  IMAD R12, R11, R144, RZ ;  /* 0x000000900b0c7224 */ /* 0x000fce00078e02ff */
.L_x_237:
[----:B------:R-:W-:Y:S05]  /*8b60*/  BSYNC B1 ;  /* 0x0000000000017941 */ /* 0x000fea0003800000 */
.L_x_236:
        /* <DEDUP_REMOVED lines=13> */
.L_x_239:
[----:B------:R-:W-:Y:S05]  /*8c40*/  BSYNC B1 ;  /* 0x0000000000017941 */ /* 0x000fea0003800000 */
.L_x_238:
[----:B-1----:R-:W-:Y:S01]  /*8c50*/  @!P1 IMAD R11, R46, R145, R12 ;  /* 0x000000912e0b9224 */ /* 0x002fe200078e020c */
[----:B------:R-:W-:Y:S04]  /*8c60*/  BSSY B1, `(.L_x_240) ;  /* 0x0000006000017945 */ /* 0x000fe80003800000 */
[----:B------:R1:W-:Y:S01]  /*8c70*/  @!P1 STG.E.U8 desc[UR44][R6.64+0xc8], R11 ;  /* 0x0000c80b06009986 */ /* 0x0003e2000c10112c */
[----:B------:R-:W-:Y:S05]  /*8c80*/  @P4 BRA `(.L_x_241) ;  /* 0x00000000000c4947 */ /* 0x000fea0003800000 */
[----:B------:R-:W1:Y:S02]  /*8c90*/  LDG.E.U8 R154, desc[UR44][R8.64+0xc9] ;  /* 0x0000c92c089a7981 */ /* 0x000e64000c1e1100 */
[----:B-1----:R-:W-:-:S05]  /*8ca0*/  PRMT R11, R154, 0x8880, RZ ;  /* 0x000088809a0b7816 */ /* 0x002fca00000000ff */
[----:B------:R-:W-:-:S07]  /*8cb0*/  IMAD R12, R11, R144, RZ ;  /* 0x000000900b0c7224 */ /* 0x000fce00078e02ff */
.L_x_241:
[----:B------:R-:W-:Y:S05]  /*8cc0*/  BSYNC B1 ;  /* 0x0000000000017941 */ /* 0x000fea0003800000 */
.L_x_240:
[----:B------:R-:W-:Y:S01]  /*8cd0*/  @!P4 IMAD R47, R47, R145, R12 ;  /* 0x000000912f2fc224 */ /* 0x000fe200078e020c */
[----:B------:R-:W-:Y:S04]  /*8ce0*/  BSSY B1, `(.L_x_242) ;  /* 0x0000006000017945 */ /* 0x000fe80003800000 */
[----:B------:R0:W-:Y:S01]  /*8cf0*/  @!P4 STG.E.U8 desc[UR44][R6.64+0xc9], R47 ;  /* 0x0000c92f0600c986 */ /* 0x0001e2000c10112c */
[----:B------:R-:W-:Y:S05]  /*8d00*/  @P5 BRA `(.L_x_243) ;  /* 0x00000000000c5947 */ /* 0x000fea0003800000 */
[----:B------:R-:W1:Y:S02]  /*8d10*/  LDG.E.U8 R154, desc[UR44][R2.64+0xd0] ;  /* 0x0000d02c029a7981 */ /* 0x000e64000c1e1100 */
[----:B-1----:R-:W-:-:S05]  /*8d20*/  PRMT R11, R154, 0x8880, RZ ;  /* 0x000088809a0b7816 */ /* 0x002fca00000000ff */
[----:B------:R-:W-:-:S07]  /*8d30*/  IMAD R12, R11, R144, RZ ;  /* 0x000000900b0c7224 */ /* 0x000fce00078e02ff */
.L_x_243:
[----:B------:R-:W-:Y:S05]  /*8d40*/  BSYNC B1 ;  /* 0x0000000000017941 */ /* 0x000fea0003800000 */
.L_x_242:
[----:B-1----:R-:W-:Y:S01]  /*8d50*/  @!P5 IMAD R11, R32, R145, R12 ;  /* 0x00000091200bd224 */ /* 0x002fe200078e020c */
[----:B------:R-:W-:Y:S04]  /*8d60*/  BSSY B1, `(.L_x_244) ;  /* 0x0000006000017945 */ /* 0x000fe80003800000 */
[----:B------:R1:W-:Y:S01]  /*8d70*/  @!P5 STG.E.U8 desc[UR44][R4.64+0xd0], R11 ;  /* 0x0000d00b0400d986 */ /* 0x0003e2000c10112c */
[----:B------:R-:W-:Y:S05]  /*8d80*/  @P0 BRA `(.L_x_245) ;  /* 0x00000000000c0947 */ /* 0x000fea0003800000 */
[----:B------:R-:W1:Y:S02]  /*8d90*/  LDG.E.U8 R154, desc[UR44][R2.64+0xd1] ;  /* 0x0000d12c029a7981 */ /* 0x000e64000c1e1100 */
[----:B-1----:R-:W-:-:S05]  /*8da0*/  PRMT R11, R154, 0x8880, RZ ;  /* 0x000088809a0b7816 */ /* 0x002fca00000000ff */
[----:B------:R-:W-:-:S07]  /*8db0*/  IMAD R12, R11, R144, RZ ;  /* 0x000000900b0c7224 */ /* 0x000fce00078e02ff */
.L_x_245:
[----:B------:R-:W-:Y:S05]  /*8dc0*/  BSYNC B1 ;  /* 0x0000000000017941 */ /* 0x000fea0003800000 */
.L_x_244:
        /* <DEDUP_REMOVED lines=13> */
.L_x_247:
[----:B------:R-:W-:Y:S05]  /*8ea0*/  BSYNC B1 ;  /* 0x0000000000017941 */ /* 0x000fea0003800000 */
.L_x_246:
[----:B-1----:R-:W-:Y:S01]  /*8eb0*/  @!P3 IMAD R11, R34, R145, R12 ;  /* 0x00000091220bb224 */ /* 0x002fe200078e020c */
[----:B------:R-:W-:Y:S04]  /*8ec0*/  BSSY B1, `(.L_x_248) ;  /* 0x0000006000017945 */ /* 0x000fe80003800000 */
[----:B------:R1:W-:Y:S01]  /*8ed0*/  @!P3 STG.E.U8 desc[UR44][R6.64+0xd0], R11 ;  /* 0x0000d00b0600b986 */ /* 0x0003e2000c10112c */
[----:B------:R-:W-:Y:S05]  /*8ee0*/  @P2 BRA `(.L_x_249) ;  /* 0x00000000000c2947 */ /* 0x000fea0003800000 */
[----:B------:R-:W1:Y:S02]  /*8ef0*/  LDG.E.U8 R154, desc[UR44][R8.64+0xd1] ;  /* 0x0000d12c089a7981 */ /* 0x000e64000c1e1100 */
[----:B-1----:R-:W-:-:S05]  /*8f00*/  PRMT R11, R154, 0x8880, RZ ;  /* 0x000088809a0b7816 */ /* 0x002fca00000000ff */
[----:B------:R-:W-:-:S07]  /*8f10*/  IMAD R12, R11, R144, RZ ;  /* 0x000000900b0c7224 */ /* 0x000fce00078e02ff */
.L_x_249:
[----:B------:R-:W-:Y:S05]  /*8f20*/  BSYNC B1 ;  /* 0x0000000000017941 */ /* 0x000fea0003800000 */
.L_x_248:
[----:B------:R-:W-:Y:S01]  /*8f30*/  @!P2 IMAD R35, R35, R145, R12 ;  /* 0x000000912323a224 */ /* 0x000fe200078e020c */
[----:B------:R-:W-:Y:S04]  /*8f40*/  BSSY B1, `(.L_x_250) ;  /* 0x0000006000017945 */ /* 0x000fe80003800000 */
[----:B------:R0:W-:Y:S01]  /*8f50*/  @!P2 STG.E.U8 desc[UR44][R6.64+0xd1], R35 ;  /* 0x0000d1230600a986 */ /* 0x0001e2000c10112c */
[----:B------:R-:W-:Y:S05]  /*8f60*/  @P0 BRA `(.L_x_251) ;  /* 0x00000000000c0947 */ /* 0x000fea0003800000 */
[----:B------:R-:W1:Y:S02]  /*8f70*/  LDG.E.U8 R154, desc[UR44][R2.64+0xd8] ;  /* 0x0000d82c029a7981 */ /* 0x000e64000c1e1100 */
[----:B-1----:R-:W-:-:S05]  /*8f80*/  PRMT R11, R154, 0x8880, RZ ;  /* 0x000088809a0b7816 */ /* 0x002fca00000000ff */
[----:B------:R-:W-:-:S07]  /*8f90*/  IMAD R12, R11, R144, RZ ;  /* 0x000000900b0c7224 */ /* 0x000fce00078e02ff */
.L_x_251:
[----:B------:R-:W-:Y:S05]  /*8fa0*/  BSYNC B1 ;  /* 0x0000000000017941 */ /* 0x000fea0003800000 */
.L_x_250:
[----:B-1----:R-:W-:Y:S01]  /*8fb0*/  @!P0 IMAD R11, R36, R145, R12 ;  /* 0x00000091240b8224 */ /* 0x002fe200078e020c */
[----:B------:R-:W-:Y:S04]  /*8fc0*/  BSSY B1, `(.L_x_252) ;  /* 0x0000006000017945 */ /* 0x000fe80003800000 */
[----:B------:R1:W-:Y:S01]  /*8fd0*/  @!P0 STG.E.U8 desc[UR44][R4.64+0xd8], R11 ;  /* 0x0000d80b04008986 */ /* 0x0003e2000c10112c */
[----:B------:R-:W-:Y:S05]  /*8fe0*/  @P5 BRA `(.L_x_253) ;  /* 0x00000000000c5947 */ /* 0x000fea0003800000 */
[----:B------:R-:W1:Y:S02]  /*8ff0*/  LDG.E.U8 R154, desc[UR44][R2.64+0xd9] ;  /* 0x0000d92c029a7981 */ /* 0x000e64000c1e1100 */
[----:B-1----:R-:W-:-:S05]  /*9000*/  PRMT R11, R154, 0x8880, RZ ;  /* 0x000088809a0b7816 */ /* 0x002fca00000000ff */
[----:B------:R-:W-:-:S07]  /*9010*/  IMAD R12, R11, R144, RZ ;  /* 0x000000900b0c7224 */ /* 0x000fce00078e02ff */
.L_x_253:
[----:B------:R-:W-:Y:S05]  /*9020*/  BSYNC B1 ;  /* 0x0000000000017941 */ /* 0x000fea0003800000 */
.L_x_252:
        /* <DEDUP_REMOVED lines=13> */
.L_x_255:
[----:B------:R-:W-:Y:S05]  /*9100*/  BSYNC B1 ;  /* 0x0000000000017941 */ /* 0x000fea0003800000 */
.L_x_254:
[----:B-1----:R-:W-:Y:S01]  /*9110*/  @!P4 IMAD R11, R38, R145, R12 ;  /* 0x00000091260bc224 */ /* 0x002fe200078e020c */
[----:B------:R-:W-:Y:S04]  /*9120*/  BSSY B1, `(.L_x_256) ;  /* 0x0000006000017945 */ /* 0x000fe80003800000 */
[----:B------:R1:W-:Y:S01]  /*9130*/  @!P4 STG.E.U8 desc[UR44][R6.64+0xd8], R11 ;  /* 0x0000d80b0600c986 */ /* 0x0003e2000c10112c */
[----:B------:R-:W-:Y:S05]  /*9140*/  @P1 BRA `(.L_x_257) ;  /* 0x00000000000c1947 */ /* 0x000fea0003800000 */
[----:B------:R-:W1:Y:S02]  /*9150*/  LDG.E.U8 R154, desc[UR44][R8.64+0xd9] ;  /* 0x0000d92c089a7981 */ /* 0x000e64000c1e1100 */
[----:B-1----:R-:W-:-:S05]  /*9160*/  PRMT R11, R154, 0x8880, RZ ;  /* 0x000088809a0b7816 */ /* 0x002fca00000000ff */
[----:B------:R-:W-:-:S07]  /*9170*/  IMAD R12, R11, R144, RZ ;  /* 0x000000900b0c7224 */ /* 0x000fce00078e02ff */
.L_x_257:
[----:B------:R-:W-:Y:S05]  /*9180*/  BSYNC B1 ;  /* 0x0000000000017941 */ /* 0x000fea0003800000 */
.L_x_256:
[----:B------:R-:W-:Y:S01]  /*9190*/  @!P1 IMAD R39, R39, R145, R12 ;  /* 0x0000009127279224 */ /* 0x000fe200078e020c */
[----:B------:R-:W-:Y:S04]  /*91a0*/  BSSY B1, `(.L_x_258) ;  /* 0x0000006000017945 */ /* 0x000fe80003800000 */
[----:B------:R0:W-:Y:S01]  /*91b0*/  @!P1 STG.E.U8 desc[UR44][R6.64+0xd9], R39 ;  /* 0x0000d92706009986 */ /* 0x0001e2000c10112c */
[----:B------:R-:W-:Y:S05]  /*91c0*/  @P3 BRA `(.L_x_259) ;  /* 0x00000000000c3947 */ /* 0x000fea0003800000 */
[----:B------:R-:W1:Y:S02]  /*91d0*/  LDG.E.U8 R154, desc[UR44][R2.64+0xe0] ;  /* 0x0000e02c029a7981 */ /* 0x000e64000c1e1100 */
[----:B-1----:R-:W-:-:S05]  /*91e0*/  PRMT R11, R154, 0x8880, RZ ;  /* 0x000088809a0b7816 */ /* 0x002fca00000000ff */
[----:B------:R-:W-:-:S07]  /*91f0*/  IMAD R12, R11, R144, RZ ;  /* 0x000000900b0c7224 */ /* 0x000fce00078e02ff */
.L_x_259:
[----:B------:R-:W-:Y:S05]  /*9200*/  BSYNC B1 ;  /* 0x0000000000017941 */ /* 0x000fea0003800000 */
.L_x_258:
[----:B-1----:R-:W-:Y:S01]  /*9210*/  @!P3 IMAD R11, R24, R145, R12 ;  /* 0x00000091180bb224 */ /* 0x002fe200078e020c */
[----:B------:R-:W-:Y:S04]  /*9220*/  BSSY B1, `(.L_x_260) ;  /* 0x0000006000017945 */ /* 0x000fe80003800000 */
[----:B------:R1:W-:Y:S01]  /*9230*/  @!P3 STG.E.U8 desc[UR44][R4.64+0xe0], R11 ;  /* 0x0000e00b0400b986 */ /* 0x0003e2000c10112c */
[----:B------:R-:W-:Y:S05]  /*9240*/  @P5 BRA `(.L_x_261) ;  /* 0x00000000000c5947 */ /* 0x000fea0003800000 */
[----:B------:R-:W1:Y:S02]  /*9250*/  LDG.E.U8 R154, desc[UR44][R2.64+0xe1] ;  /* 0x0000e12c029a7981 */ /* 0x000e64000c1e1100 */
[----:B-1----:R-:W-:-:S05]  /*9260*/  PRMT R11, R154, 0x8880, RZ ;  /* 0x000088809a0b7816 */ /* 0x002fca00000000ff */
[----:B------:R-:W-:-:S07]  /*9270*/  IMAD R12, R11, R144, RZ ;  /* 0x000000900b0c7224 */ /* 0x000fce00078e02ff */
.L_x_261:
[----:B------:R-:W-:Y:S05]  /*9280*/  BSYNC B1 ;  /* 0x0000000000017941 */ /* 0x000fea0003800000 */
.L_x_260:
        /* <DEDUP_REMOVED lines=9> */
[----:B------:R-:W-:Y:S01]  /*9320*/  ISETP.LT.OR P3, PT, R0, 0x9, !P3 ;  /* 0x000000090000780c */ /* 0x000fe20005f61670 */
[----:B------:R-:W-:-:S12]  /*9330*/  @P2 BRA `(.L_x_263) ;  /* 0x00000000000c2947 */ /* 0x000fd80003800000 */
[----:B------:R-:W1:Y:S02]  /*9340*/  LDG.E.U8 R154, desc[UR44][R8.64+0xe0] ;  /* 0x0000e02c089a7981 */ /* 0x000e64000c1e1100 */
[----:B-1----:R-:W-:-:S05]  /*9350*/  PRMT R11, R154, 0x8880, RZ ;  /* 0x000088809a0b7816 */ /* 0x002fca00000000ff */
[----:B------:R-:W-:-:S07]  /*9360*/  IMAD R12, R11, R144, RZ ;  /* 0x000000900b0c7224 */ /* 0x000fce00078e02ff */
.L_x_263:
[----:B------:R-:W-:Y:S05]  /*9370*/  BSYNC B1 ;  /* 0x0000000000017941 */ /* 0x000fea0003800000 */
.L_x_262:
[----:B-1----:R-:W-:Y:S01]  /*9380*/  @!P2 IMAD R11, R26, R145, R12 ;  /* 0x000000911a0ba224 */ /* 0x002fe200078e020c */
[----:B------:R-:W-:Y:S04]  /*9390*/  BSSY B1, `(.L_x_264) ;  /* 0x0000006000017945 */ /* 0x000fe80003800000 */
[----:B------:R1:W-:Y:S01]  /*93a0*/  @!P2 STG.E.U8 desc[UR44][R6.64+0xe0], R11 ;  /* 0x0000e00b0600a986 */ /* 0x0003e2000c10112c */
[----:B------:R-:W-:Y:S05]  /*93b0*/  @P0 BRA `(.L_x_265) ;  /* 0x00000000000c0947 */ /* 0x000fea0003800000 */
[----:B------:R-:W1:Y:S02]  /*93c0*/  LDG.E.U8 R154, desc[UR44][R8.64+0xe1] ;  /* 0x0000e12c089a7981 */ /* 0x000e64000c1e1100 */
[----:B-1----:R-:W-:-:S05]  /*93d0*/  PRMT R11, R154, 0x8880, RZ ;  /* 0x000088809a0b7816 */ /* 0x002fca00000000ff */
[----:B------:R-:W-:-:S07]  /*93e0*/  IMAD R12, R11, R144, RZ ;  /* 0x000000900b0c7224 */ /* 0x000fce00078e02ff */
.L_x_265:
[----:B------:R-:W-:Y:S05]  /*93f0*/  BSYNC B1 ;  /* 0x0000000000017941 */ /* 0x000fea0003800000 */
.L_x_264:
[----:B------:R-:W-:Y:S01]  /*9400*/  @!P0 IMAD R27, R27, R145, R12 ;  /* 0x000000911b1b8224 */ /* 0x000fe200078e020c */
[----:B------:R-:W-:Y:S04]  /*9410*/  BSSY B1, `(.L_x_266) ;  /* 0x0000006000017945 */ /* 0x000fe80003800000 */
[----:B------:R0:W-:Y:S01]  /*9420*/  @!P0 STG.E.U8 desc[UR44][R6.64+0xe1], R27 ;  /* 0x0000e11b06008986 */ /* 0x0001e2000c10112c */
[----:B------:R-:W-:Y:S05]  /*9430*/  @P5 BRA `(.L_x_267) ;  /* 0x00000000000c5947 */ /* 0x000fea0003800000 */
[----:B------:R-:W1:Y:S02]  /*9440*/  LDG.E.U8 R154, desc[UR44][R2.64+0xe8] ;  /* 0x0000e82c029a7981 */ /* 0x000e64000c1e1100 */
[----:B-1----:R-:W-:-:S05]  /*9450*/  PRMT R11, R154, 0x8880, RZ ;  /* 0x000088809a0b7816 */ /* 0x002fca00000000ff */
[----:B------:R-:W-:-:S07]  /*9460*/  IMAD R12, R11, R144, RZ ;  /* 0x000000900b0c7224 */ /* 0x000fce00078e02ff */
.L_x_267:
[----:B------:R-:W-:Y:S05]  /*9470*/  BSYNC B1 ;  /* 0x0000000000017941 */ /* 0x000fea0003800000 */
.L_x_266:
[----:B-1----:R-:W-:Y:S01]  /*9480*/  @!P5 IMAD R11, R28, R145, R12 ;  /* 0x000000911c0bd224 */ /* 0x002fe200078e020c */
[----:B------:R-:W-:Y:S04]  /*9490*/  BSSY B1, `(.L_x_268) ;  /* 0x0000006000017945 */ /* 0x000fe80003800000 */
[----:B------:R1:W-:Y:S01]  /*94a0*/  @!P5 STG.E.U8 desc[UR44][R4.64+0xe8], R11 ;  /* 0x0000e80b0400d986 */ /* 0x0003e2000c10112c */
[----:B------:R-:W-:Y:S05]  /*94b0*/  @P4 BRA `(.L_x_269) ;  /* 0x00000000000c4947 */ /* 0x000fea0003800000 */
[----:B------:R-:W1:Y:S02]  /*94c0*/  LDG.E.U8 R154, desc[UR44][R2.64+0xe9] ;  /* 0x0000e92c029a7981 */ /* 0x000e64000c1e1100 */
[----:B-1----:R-:W-:-:S05]  /*94d0*/  PRMT R11, R154, 0x8880, RZ ;  /* 0x000088809a0b7816 */ /* 0x002fca00000000ff */
[----:B------:R-:W-:-:S07]  /*94e0*/  IMAD R12, R11, R144, RZ ;  /* 0x000000900b0c7224 */ /* 0x000fce00078e02ff */
.L_x_269:
[----:B------:R-:W-:Y:S05]  /*94f0*/  BSYNC B1 ;  /* 0x0000000000017941 */ /* 0x000fea0003800000 */
.L_x_268:
[----:B------:R-:W-:Y:S01]  /*9500*/  @!P4 IMAD R29, R29, R145, R12 ;  /* 0x000000911d1dc224 */ /* 0x000fe200078e020c */
[----:B------:R-:W-:Y:S04]  /*9510*/  BSSY B1, `(.L_x_270) ;  /* 0x0000006000017945 */ /* 0x000fe80003800000 */
[----:B------:R0:W-:Y:S01]  /*9520*/  @!P4 STG.E.U8 desc[UR44][R4.64+0xe9], R29 ;  /* 0x0000e91d0400c986 */ /* 0x0001e2000c10112c */
[----:B------:R-:W-:Y:S05]  /*9530*/  @P3 BRA `(.L_x_271) ;  /* 0x00000000000c3947 */ /* 0x000fea0003800000 */
[----:B------:R-:W0:Y:S02]  /*9540*/  LDG.E.U8 R154, desc[UR44][R8.64+0xe8] ;  /* 0x0000e82c089a7981 */ /* 0x000e24000c1e1100 */
[----:B0-----:R-:W-:-:S05]  /*9550*/  PRMT R3, R154, 0x8880, RZ ;  /* 0x000088809a037816 */ /* 0x001fca00000000ff */
[----:B------:R-:W-:-:S07]  /*9560*/  IMAD R12, R3, R144, RZ ;  /* 0x00000090030c7224 */ /* 0x000fce00078e02ff */
.L_x_271:
[----:B------:R-:W-:Y:S05]  /*9570*/  BSYNC B1 ;  /* 0x0000000000017941 */ /* 0x000fea0003800000 */
.L_x_270:
[----:B0-----:R-:W-:Y:S01]  /*9580*/  @!P3 IMAD R3, R30, R145, R12 ;  /* 0x000000911e03b224 */ /* 0x001fe200078e020c */
[----:B------:R-:W-:Y:S01]  /*9590*/  ISETP.LT.OR P1, PT, R0, 0x9, !P1 ;  /* 0x000000090000780c */ /* 0x000fe20004f21670 */
[----:B------:R-:W-:Y:S03]  /*95a0*/  BSSY B1, `(.L_x_272) ;  /* 0x0000006000017945 */ /* 0x000fe60003800000 */
[----:B------:R0:W-:Y:S09]  /*95b0*/  @!P3 STG.E.U8 desc[UR44][R6.64+0xe8], R3 ;  /* 0x0000e8030600b986 */ /* 0x0001f2000c10112c */
[----:B------:R-:W-:Y:S05]  /*95c0*/  @P1 BRA `(.L_x_273) ;  /* 0x00000000000c1947 */ /* 0x000fea0003800000 */
[----:B------:R-:W0:Y:S02]  /*95d0*/  LDG.E.U8 R154, desc[UR44][R8.64+0xe9] ;  /* 0x0000e92c089a7981 */ /* 0x000e24000c1e1100 */
[----:B0-----:R-:W-:-:S05]  /*95e0*/  PRMT R3, R154, 0x8880, RZ ;  /* 0x000088809a037816 */ /* 0x001fca00000000ff */
[----:B------:R-:W-:-:S07]  /*95f0*/  IMAD R12, R3, R144, RZ ;  /* 0x00000090030c7224 */ /* 0x000fce00078e02ff */
.L_x_273:
[----:B------:R-:W-:Y:S05]  /*9600*/  BSYNC B1 ;  /* 0x0000000000017941 */ /* 0x000fea0003800000 */
.L_x_272:
[----:B------:R-:W-:Y:S01]  /*9610*/  IMAD R31, R31, R145, R12 ;  /* 0x000000911f1f7224 */ /* 0x000fe200078e020c */
[----:B------:R-:W-:Y:S06]  /*9620*/  @P1 BRA `(.L_x_274) ;  /* 0x0000001800981947 */ /* 0x000fec0003800000 */
[----:B------:R0:W-:Y:S01]  /*9630*/  STG.E.U8 desc[UR44][R6.64+0xe9], R31 ;  /* 0x0000e91f06007986 */ /* 0x0001e2000c10112c */
[----:B------:R-:W-:Y:S05]  /*9640*/  BRA `(.L_x_274) ;  /* 0x0000001800907947 */ /* 0x000fea0003800000 */
.L_x_33:
[C---:B------:R-:W-:Y:S02]  /*9650*/  ISETP.GE.AND P1, PT, R10.reuse, 0x1, PT ;  /* 0x000000010a00780c */ /* 0x040fe40003f26270 */
[----:B------:R-:W-:Y:S02]  /*9660*/  ISETP.GE.AND P2, PT, R10, 0x2, PT ;  /* 0x000000020a00780c */ /* 0x000fe40003f46270 */
[C---:B------:R-:W-:Y:S02]  /*9670*/  ISETP.LT.OR P3, PT, R0.reuse, 0x1, !P1 ;  /* 0x000000010000780c */ /* 0x040fe40004f61670 */
[C---:B------:R-:W-:Y:S02]  /*9680*/  ISETP.LT.OR P4, PT, R0.reuse, 0x1, !P2 ;  /* 0x000000010000780c */ /* 0x040fe40005781670 */
[C---:B------:R-:W-:Y:S02]  /*9690*/  ISETP.LT.OR P1, PT, R0.reuse, 0x9, !P1 ;  /* 0x000000090000780c */ /* 0x040fe40004f21670 */
[----:B------:R-:W-:-:S02]  /*96a0*/  ISETP.LT.OR P2, PT, R0, 0x9, !P2 ;  /* 0x000000090000780c */ /* 0x000fc40005741670 */
[C---:B------:R-:W-:Y:S02]  /*96b0*/  ISETP.GE.AND P5, PT, R10.reuse, 0x9, PT ;  /* 0x000000090a00780c */ /* 0x040fe40003fa6270 */
[----:B------:R-:W-:-:S03]  /*96c0*/  ISETP.GE.AND P0, PT, R10, 0xa, PT ;  /* 0x0000000a0a00780c */ /* 0x000fc60003f06270 */
[-C--:B------:R-:W-:Y:S02]  /*96d0*/  @!P3 IMAD R3, R136, R145.reuse, RZ ;  /* 0x000000918803b224 */ /* 0x080fe400078e02ff */
[-C--:B------:R-:W-:Y:S02]  /*96e0*/  @!P4 IMAD R137, R137, R145.reuse, RZ ;  /* 0x000000918989c224 */ /* 0x080fe400078e02ff */
[-C--:B------:R-:W-:Y:S01]  /*96f0*/  @!P1 IMAD R9, R138, R145.reuse, RZ ;  /* 0x000000918a099224 */ /* 0x080fe200078e02ff */
[----:B------:R0:W-:Y:S01]  /*9700*/  @!P3 STG.E.U8 desc[UR44][R4.64], R3 ;  /* 0x000000030400b986 */ /* 0x0001e2000c10112c */
[C---:B------:R-:W-:Y:S01]  /*9710*/  ISETP.LT.OR P3, PT, R0.reuse, 0x1, !P5 ;  /* 0x000000010000780c */ /* 0x040fe20006f61670 */
[----:B------:R-:W-:Y:S02]  /*9720*/  @!P2 IMAD R139, R139, R145, RZ ;  /* 0x000000918b8ba224 */ /* 0x000fe400078e02ff */
[----:B------:R-:W-:Y:S01]  /*9730*/  @!P4 STG.E.U8 desc[UR44][R4.64+0x1], R137 ;  /* 0x000001890400c986 */ /* 0x000fe2000c10112c */
[----:B------:R-:W-:-:S02]  /*9740*/  ISETP.LT.OR P4, PT, R0, 0x1, !P0 ;  /* 0x000000010000780c */ /* 0x000fc40004781670 */
[C---:B------:R-:W-:Y:S01]  /*9750*/  ISETP.LT.OR P0, PT, R0.reuse, 0x9, !P0 ;  /* 0x000000090000780c */ /* 0x040fe20004701670 */
[----:B------:R1:W-:Y:S01]  /*9760*/  @!P1 STG.E.U8 desc[UR44][R6.64], R9 ;  /* 0x0000000906009986 */ /* 0x0003e2000c10112c */
[----:B------:R-:W-:Y:S02]  /*9770*/  ISETP.LT.OR P1, PT, R0, 0x9, !P5 ;  /* 0x000000090000780c */ /* 0x000fe40006f21670 */
[C---:B------:R-:W-:Y:S01]  /*9780*/  ISETP.GE.AND P5, PT, R10.reuse, 0x11, PT ;  /* 0x000000110a00780c */ /* 0x040fe20003fa6270 */
[----:B------:R-:W-:Y:S01]  /*9790*/  @!P2 STG.E.U8 desc[UR44][R6.64+0x1], R139 ;  /* 0x0000018b0600a986 */ /* 0x000fe2000c10112c */
[----:B------:R-:W-:Y:S01]  /*97a0*/  ISETP.GE.AND P2, PT, R10, 0x12, PT ;  /* 0x000000120a00780c */ /* 0x000fe20003f46270 */
[----:B------:R-:W-:-:S04]  /*97b0*/  @!P3 IMAD R11, R140, R145, RZ ;  /* 0x000000918c0bb224 */ /* 0x000fc800078e02ff */
[-C--:B------:R-:W-:Y:S01]  /*97c0*/  @!P4 IMAD R141, R141, R145.reuse, RZ ;  /* 0x000000918d8dc224 */ /* 0x080fe200078e02ff */
[----:B------:R-:W-:Y:S01]  /*97d0*/  @!P3 STG.E.U8 desc[UR44][R4.64+0x8], R11 ;  /* 0x0000080b0400b986 */ /* 0x000fe2000c10112c */
[C---:B------:R-:W-:Y:S01]  /*97e0*/  ISETP.LT.OR P3, PT, R0.reuse, 0x1, !P5 ;  /* 0x000000010000780c */ /* 0x040fe20006f61670 */
[-C--:B------:R-:W-:Y:S02]  /*97f0*/  @!P0 IMAD R143, R143, R145.reuse, RZ ;  /* 0x000000918f8f8224 */ /* 0x080fe400078e02ff */
[----:B------:R-:W-:Y:S01]  /*9800*/  @!P4 STG.E.U8 desc[UR44][R4.64+0x9], R141 ;  /* 0x0000098d0400c986 */ /* 0x000fe2000c10112c */
[----:B------:R-:W-:Y:S01]  /*9810*/  ISETP.LT.OR P4, PT, R0, 0x1, !P2 ;  /* 0x000000010000780c */ /* 0x000fe20005781670 */
[----:B0-----:R-:W-:Y:S01]  /*9820*/  @!P1 IMAD R3, R142, R145, RZ ;  /* 0x000000918e039224 */ /* 0x001fe200078e02ff */
[----:B------:R-:W-:Y:S01]  /*9830*/  ISETP.LT.OR P2, PT, R0, 0x9, !P2 ;  /* 0x000000090000780c */ /* 0x000fe20005741670 */
[----:B------:R-:W-:Y:S01]  /*9840*/  @!P0 STG.E.U8 desc[UR44][R6.64+0x9], R143 ;  /* 0x0000098f06008986 */ /* 0x000fe2000c10112c */
[----:B------:R-:W-:-:S03]  /*9850*/  ISETP.GE.AND P0, PT, R10, 0x1a, PT ;  /* 0x0000001a0a00780c */ /* 0x000fc60003f06270 */
[----:B------:R0:W-:Y:S01]  /*9860*/  @!P1 STG.E.U8 desc[UR44][R6.64+0x8], R3 ;  /* 0x0000080306009986 */ /* 0x0001e2000c10112c */
[----:B------:R-:W-:Y:S01]  /*9870*/  ISETP.LT.OR P1, PT, R0, 0x9, !P5 ;  /* 0x000000090000780c */ /* 0x000fe20006f21670 */
[----:B-1----:R-:W-:Y:S01]  /*9880*/  @!P3 IMAD R9, R128, R145, RZ ;  /* 0x000000918009b224 */ /* 0x002fe200078e02ff */
[----:B------:R-:W-:-:S03]  /*9890*/  ISETP.GE.AND P5, PT, R10, 0x19, PT ;  /* 0x000000190a00780c */ /* 0x000fc60003fa6270 */
[-C--:B------:R-:W-:Y:S01]  /*98a0*/  @!P4 IMAD R129, R129, R145.reuse, RZ ;  /* 0x000000918181c224 */ /* 0x080fe200078e02ff */
[----:B------:R-:W-:Y:S01]  /*98b0*/  @!P3 STG.E.U8 desc[UR44][R4.64+0x10], R9 ;  /* 0x000010090400b986 */ /* 0x000fe2000c10112c */
[C---:B------:R-:W-:Y:S01]  /*98c0*/  ISETP.LT.OR P3, PT, R0.reuse, 0x1, !P5 ;  /* 0x000000010000780c */ /* 0x040fe20006f61670 */
[-C--:B------:R-:W-:Y:S02]  /*98d0*/  @!P2 IMAD R131, R131, R145.reuse, RZ ;  /* 0x000000918383a224 */ /* 0x080fe400078e02ff */
[----:B------:R-:W-:Y:S01]  /*98e0*/  @!P4 STG.E.U8 desc[UR44][R4.64+0x11], R129 ;  /* 0x000011810400c986 */ /* 0x000fe2000c10112c */
[----:B------:R-:W-:Y:S02]  /*98f0*/  ISETP.LT.OR P4, PT, R0, 0x1, !P0 ;  /* 0x000000010000780c */ /* 0x000fe40004781670 */
[----:B0-----:R-:W-:Y:S01]  /*9900*/  @!P1 IMAD R3, R130, R145, RZ ;  /* 0x0000009182039224 */ /* 0x001fe200078e02ff */
[----:B------:R-:W-:Y:S01]  /*9910*/  @!P2 STG.E.U8 desc[UR44][R6.64+0x11], R131 ;  /* 0x000011830600a986 */ /* 0x000fe2000c10112c */
[----:B------:R-:W-:-:S02]  /*9920*/  ISETP.LT.OR P0, PT, R0, 0x9, !P0 ;  /* 0x000000090000780c */ /* 0x000fc40004701670 */
[----:B------:R-:W-:Y:S01]  /*9930*/  ISETP.GE.AND P2, PT, R10, 0x22, PT ;  /* 0x000000220a00780c */ /* 0x000fe20003f46270 */
[----:B------:R0:W-:Y:S01]  /*9940*/  @!P1 STG.E.U8 desc[UR44][R6.64+0x10], R3 ;  /* 0x0000100306009986 */ /* 0x0001e2000c10112c */
[----:B------:R-:W-:Y:S01]  /*9950*/  ISETP.LT.OR P1, PT, R0, 0x9, !P5 ;  /* 0x000000090000780c */ /* 0x000fe20006f21670 */
[----:B------:R-:W-:Y:S01]  /*9960*/  @!P3 IMAD R11, R132, R145, RZ ;  /* 0x00000091840bb224 */ /* 0x000fe200078e02ff */
[----:B------:R-:W-:-:S03]  /*9970*/  ISETP.GE.AND P5, PT, R10, 0x21, PT ;  /* 0x000000210a00780c */ /* 0x000fc60003fa6270 */
[-C--:B------:R-:W-:Y:S01]  /*9980*/  @!P4 IMAD R133, R133, R145.reuse, RZ ;  /* 0x000000918585c224 */ /* 0x080fe200078e02ff */
[----:B------:R-:W-:Y:S01]  /*9990*/  @!P3 STG.E.U8 desc[UR44][R4.64+0x18], R11 ;  /* 0x0000180b0400b986 */ /* 0x000fe2000c10112c */
[C---:B------:R-:W-:Y:S02]  /*99a0*/  ISETP.LT.OR P3, PT, R0.reuse, 0x1, !P5 ;  /* 0x000000010000780c */ /* 0x040fe40006f61670 */
[-C--:B------:R-:W-:Y:S01]  /*99b0*/  @!P0 IMAD R135, R135, R145.reuse, RZ ;  /* 0x0000009187878224 */ /* 0x080fe200078e02ff */
        /* <DEDUP_REMOVED lines=143> */
[----:B------:R-:W-:Y:S01]  /*a2b0*/  ISETP.LT.OR P2, PT, R0, 0x9, !P2 ;  /* 0x000000090000780c */ /* 0x000fe20005741670 */
[----:B------:R-:W-:Y:S01]  /*a2c0*/  @!P0 STG.E.U8 desc[UR44][R6.64+0x69], R95 ;  /* 0x0000695f06008986 */ /* 0x000fe2000c10112c */
[----:B------:R-:W-:-:S03]  /*a2d0*/  ISETP.GE.AND P0, PT, R10, 0x7a, PT ;  /* 0x0000007a0a00780c */ /* 0x000fc60003f06270 */
[----:B------:R0:W-:Y:S01]  /*a2e0*/  @!P1 STG.E.U8 desc[UR44][R6.64+0x68], R3 ;  /* 0x0000680306009986 */ /* 0x0001e2000c10112c */
[-C--:B------:R-:W-:Y:S01]  /*a2f0*/  @!P3 IMAD R9, R80, R145.reuse, RZ ;  /* 0x000000915009b224 */ /* 0x080fe200078e02ff */
[----:B------:R-:W-:Y:S02]  /*a300*/  ISETP.LT.OR P1, PT, R0, 0x9, !P5 ;  /* 0x000000090000780c */ /* 0x000fe40006f21670 */
[----:B------:R-:W-:Y:S01]  /*a310*/  ISETP.GE.AND P5, PT, R10, 0x79, PT ;  /* 0x000000790a00780c */ /* 0x000fe20003fa6270 */
[-C--:B------:R-:W-:Y:S01]  /*a320*/  @!P4 IMAD R81, R81, R145.reuse, RZ ;  /* 0x000000915151c224 */ /* 0x080fe200078e02ff */
[----:B------:R-:W-:Y:S02]  /*a330*/  @!P3 STG.E.U8 desc[UR44][R4.64+0x70], R9 ;  /* 0x000070090400b986 */ /* 0x000fe4000c10112c */
[C---:B------:R-:W-:Y:S01]  /*a340*/  ISETP.LT.OR P3, PT, R0.reuse, 0x1, !P5 ;  /* 0x000000010000780c */ /* 0x040fe20006f61670 */
[----:B------:R-:W-:Y:S01]  /*a350*/  @!P2 IMAD R83, R83, R145, RZ ;  /* 0x000000915353a224 */ /* 0x000fe200078e02ff */
[----:B------:R-:W-:Y:S01]  /*a360*/  @!P4 STG.E.U8 desc[UR44][R4.64+0x71], R81 ;  /* 0x000071510400c986 */ /* 0x000fe2000c10112c */
[----:B------:R-:W-:-:S02]  /*a370*/  ISETP.LT.OR P4, PT, R0, 0x1, !P0 ;  /* 0x000000010000780c */ /* 0x000fc40004781670 */
[----:B------:R-:W-:Y:S01]  /*a380*/  ISETP.LT.OR P0, PT, R0, 0x9, !P0 ;  /* 0x000000090000780c */ /* 0x000fe20004701670 */
[----:B------:R-:W-:Y:S01]  /*a390*/  @!P2 STG.E.U8 desc[UR44][R6.64+0x71], R83 ;  /* 0x000071530600a986 */ /* 0x000fe2000c10112c */
[-C--:B0-----:R-:W-:Y:S01]  /*a3a0*/  @!P1 IMAD R3, R82, R145.reuse, RZ ;  /* 0x0000009152039224 */ /* 0x081fe200078e02ff */
[----:B------:R-:W-:Y:S02]  /*a3b0*/  ISETP.LT.OR P2, PT, R0, 0x9, !P5 ;  /* 0x000000090000780c */ /* 0x000fe40006f41670 */
[----:B------:R-:W-:Y:S02]  /*a3c0*/  ISETP.GE.AND P5, PT, R10, 0x82, PT ;  /* 0x000000820a00780c */ /* 0x000fe40003fa6270 */
[----:B------:R0:W-:Y:S01]  /*a3d0*/  @!P1 STG.E.U8 desc[UR44][R6.64+0x70], R3 ;  /* 0x0000700306009986 */ /* 0x0001e2000c10112c */
[-C--:B------:R-:W-:Y:S01]  /*a3e0*/  @!P3 IMAD R11, R84, R145.reuse, RZ ;  /* 0x00000091540bb224 */ /* 0x080fe200078e02ff */
[----:B------:R-:W-:Y:S02]  /*a3f0*/  ISETP.GE.AND P1, PT, R10, 0x81, PT ;  /* 0x000000810a00780c */ /* 0x000fe40003f26270 */
[----:B------:R-:W-:-:S02]  /*a400*/  @!P4 IMAD R85, R85, R145, RZ ;  /* 0x000000915555c224 */ /* 0x000fc400078e02ff */
[----:B------:R-:W-:Y:S01]  /*a410*/  @!P3 STG.E.U8 desc[UR44][R4.64+0x78], R11 ;  /* 0x0000780b0400b986 */ /* 0x000fe2000c10112c */
[C---:B------:R-:W-:Y:S01]  /*a420*/  ISETP.LT.OR P3, PT, R0.reuse, 0x1, !P1 ;  /* 0x000000010000780c */ /* 0x040fe20004f61670 */
[-C--:B------:R-:W-:Y:S01]  /*a430*/  @!P0 IMAD R87, R87, R145.reuse, RZ ;  /* 0x0000009157578224 */ /* 0x080fe200078e02ff */
[C---:B------:R-:W-:Y:S01]  /*a440*/  ISETP.LT.OR P1, PT, R0.reuse, 0x9, !P1 ;  /* 0x000000090000780c */ /* 0x040fe20004f21670 */
[----:B------:R-:W-:Y:S01]  /*a450*/  @!P4 STG.E.U8 desc[UR44][R4.64+0x79], R85 ;  /* 0x000079550400c986 */ /* 0x000fe2000c10112c */
[----:B------:R-:W-:Y:S01]  /*a460*/  ISETP.LT.OR P4, PT, R0, 0x1, !P5 ;  /* 0x000000010000780c */ /* 0x000fe20006f81670 */
[----:B0-----:R-:W-:Y:S01]  /*a470*/  @!P2 IMAD R3, R86, R145, RZ ;  /* 0x000000915603a224 */ /* 0x001fe200078e02ff */
[----:B------:R-:W-:Y:S01]  /*a480*/  ISETP.LT.OR P5, PT, R0, 0x9, !P5 ;  /* 0x000000090000780c */ /* 0x000fe20006fa1670 */
[----:B------:R-:W-:Y:S01]  /*a490*/  @!P0 STG.E.U8 desc[UR44][R6.64+0x79], R87 ;  /* 0x0000795706008986 */ /* 0x000fe2000c10112c */
[----:B------:R-:W-:-:S03]  /*a4a0*/  ISETP.GE.AND P0, PT, R10, 0x8a, PT ;  /* 0x0000008a0a00780c */ /* 0x000fc60003f06270 */
[----:B------:R0:W-:Y:S01]  /*a4b0*/  @!P2 STG.E.U8 desc[UR44][R6.64+0x78], R3 ;  /* 0x000078030600a986 */ /* 0x0001e2000c10112c */
[----:B------:R-:W-:Y:S01]  /*a4c0*/  ISETP.GE.AND P2, PT, R10, 0x89, PT ;  /* 0x000000890a00780c */ /* 0x000fe20003f46270 */
[----:B------:R-:W-:-:S04]  /*a4d0*/  @!P3 IMAD R9, R72, R145, RZ ;  /* 0x000000914809b224 */ /* 0x000fc800078e02ff */
[-C--:B------:R-:W-:Y:S01]  /*a4e0*/  @!P4 IMAD R73, R73, R145.reuse, RZ ;  /* 0x000000914949c224 */ /* 0x080fe200078e02ff */
[----:B------:R-:W-:Y:S01]  /*a4f0*/  @!P3 STG.E.U8 desc[UR44][R4.64+0x80], R9 ;  /* 0x000080090400b986 */ /* 0x000fe2000c10112c */
[C---:B------:R-:W-:Y:S01]  /*a500*/  ISETP.LT.OR P3, PT, R0.reuse, 0x1, !P2 ;  /* 0x000000010000780c */ /* 0x040fe20005761670 */
[-C--:B------:R-:W-:Y:S01]  /*a510*/  @!P5 IMAD R75, R75, R145.reuse, RZ ;  /* 0x000000914b4bd224 */ /* 0x080fe200078e02ff */
[C---:B------:R-:W-:Y:S01]  /*a520*/  ISETP.LT.OR P2, PT, R0.reuse, 0x9, !P2 ;  /* 0x000000090000780c */ /* 0x040fe20005741670 */
[----:B------:R-:W-:Y:S01]  /*a530*/  @!P4 STG.E.U8 desc[UR44][R4.64+0x81], R73 ;  /* 0x000081490400c986 */ /* 0x000fe2000c10112c */
[----:B------:R-:W-:Y:S01]  /*a540*/  ISETP.LT.OR P4, PT, R0, 0x1, !P0 ;  /* 0x000000010000780c */ /* 0x000fe20004781670 */
[----:B0-----:R-:W-:Y:S02]  /*a550*/  @!P1 IMAD R3, R74, R145, RZ ;  /* 0x000000914a039224 */ /* 0x001fe400078e02ff */
[----:B------:R-:W-:Y:S01]  /*a560*/  @!P5 STG.E.U8 desc[UR44][R6.64+0x81], R75 ;  /* 0x0000814b0600d986 */ /* 0x000fe2000c10112c */
[----:B------:R-:W-:-:S02]  /*a570*/  ISETP.LT.OR P5, PT, R0, 0x9, !P0 ;  /* 0x000000090000780c */ /* 0x000fc400047a1670 */
[C---:B------:R-:W-:Y:S01]  /*a580*/  ISETP.GE.AND P0, PT, R10.reuse, 0x92, PT ;  /* 0x000000920a00780c */ /* 0x040fe20003f06270 */
[----:B------:R0:W-:Y:S01]  /*a590*/  @!P1 STG.E.U8 desc[UR44][R6.64+0x80], R3 ;  /* 0x0000800306009986 */ /* 0x0001e2000c10112c */
[----:B------:R-:W-:Y:S01]  /*a5a0*/  ISETP.GE.AND P1, PT, R10, 0x91, PT ;  /* 0x000000910a00780c */ /* 0x000fe20003f26270 */
[----:B------:R-:W-:-:S04]  /*a5b0*/  @!P3 IMAD R11, R76, R145, RZ ;  /* 0x000000914c0bb224 */ /* 0x000fc800078e02ff */
[-C--:B------:R-:W-:Y:S01]  /*a5c0*/  @!P4 IMAD R77, R77, R145.reuse, RZ ;  /* 0x000000914d4dc224 */ /* 0x080fe200078e02ff */
[----:B------:R-:W-:Y:S01]  /*a5d0*/  @!P3 STG.E.U8 desc[UR44][R4.64+0x88], R11 ;  /* 0x0000880b0400b986 */ /* 0x000fe2000c10112c */
[C---:B------:R-:W-:Y:S02]  /*a5e0*/  ISETP.LT.OR P3, PT, R0.reuse, 0x1, !P1 ;  /* 0x000000010000780c */ /* 0x040fe40004f61670 */
[-C--:B------:R-:W-:Y:S01]  /*a5f0*/  @!P5 IMAD R79, R79, R145.reuse, RZ ;  /* 0x000000914f4fd224 */ /* 0x080fe200078e02ff */
[----:B------:R-:W-:Y:S01]  /*a600*/  @!P4 STG.E.U8 desc[UR44][R4.64+0x89], R77 ;  /* 0x0000894d0400c986 */ /* 0x000fe2000c10112c */
[----:B------:R-:W-:Y:S01]  /*a610*/  ISETP.LT.OR P4, PT, R0, 0x1, !P0 ;  /* 0x000000010000780c */ /* 0x000fe20004781670 */
[----:B0-----:R-:W-:Y:S01]  /*a620*/  @!P2 IMAD R3, R78, R145, RZ ;  /* 0x000000914e03a224 */ /* 0x001fe200078e02ff */
[C---:B------:R-:W-:Y:S01]  /*a630*/  ISETP.LT.OR P1, PT, R0.reuse, 0x9, !P1 ;  /* 0x000000090000780c */ /* 0x040fe20004f21670 */
        /* <DEDUP_REMOVED lines=13> */
[----:B------:R-:W-:Y:S01]  /*a710*/  ISETP.LT.OR P5, PT, R0, 0x9, !P5 ;  /* 0x000000090000780c */ /* 0x000fe20006fa1670 */
[----:B------:R-:W-:Y:S01]  /*a720*/  @!P0 STG.E.U8 desc[UR44][R6.64+0x91], R67 ;  /* 0x0000914306008986 */ /* 0x000fe2000c10112c */
[----:B------:R-:W-:-:S02]  /*a730*/  ISETP.GE.AND P0, PT, R10, 0xa1, PT ;  /* 0x000000a10a00780c */ /* 0x000fc40003f06270 */
[----:B------:R-:W-:Y:S01]  /*a740*/  ISETP.LT.OR P2, PT, R0, 0x9, !P2 ;  /* 0x000000090000780c */ /* 0x000fe20005741670 */
[----:B------:R0:W-:Y:S01]  /*a750*/  @!P1 STG.E.U8 desc[UR44][R6.64+0x90], R3 ;  /* 0x0000900306009986 */ /* 0x0001e2000c10112c */
[----:B------:R-:W-:Y:S01]  /*a760*/  ISETP.GE.AND P1, PT, R10, 0xa2, PT ;  /* 0x000000a20a00780c */ /* 0x000fe20003f26270 */
[----:B------:R-:W-:-:S04]  /*a770*/  @!P3 IMAD R69, R69, R145, RZ ;  /* 0x000000914545b224 */ /* 0x000fc800078e02ff */
[-C--:B------:R-:W-:Y:S01]  /*a780*/  @!P4 IMAD R11, R68, R145.reuse, RZ ;  /* 0x00000091440bc224 */ /* 0x080fe200078e02ff */
[----:B------:R-:W-:Y:S01]  /*a790*/  @!P3 STG.E.U8 desc[UR44][R4.64+0x99], R69 ;  /* 0x000099450400b986 */ /* 0x000fe2000c10112c */
[C---:B------:R-:W-:Y:S02]  /*a7a0*/  ISETP.LT.OR P3, PT, R0.reuse, 0x1, !P0 ;  /* 0x000000010000780c */ /* 0x040fe40004761670 */
[C---:B------:R-:W-:Y:S01]  /*a7b0*/  ISETP.LT.OR P0, PT, R0.reuse, 0x9, !P0 ;  /* 0x000000090000780c */ /* 0x040fe20004701670 */
[----:B------:R-:W-:Y:S01]  /*a7c0*/  @!P4 STG.E.U8 desc[UR44][R4.64+0x98], R11 ;  /* 0x0000980b0400c986 */ /* 0x000fe2000c10112c */
[----:B------:R-:W-:Y:S01]  /*a7d0*/  ISETP.LT.OR P4, PT, R0, 0x1, !P1 ;  /* 0x000000010000780c */ /* 0x000fe20004f81670 */
[-C--:B0-----:R-:W-:Y:S01]  /*a7e0*/  @!P5 IMAD R3, R70, R145.reuse, RZ ;  /* 0x000000914603d224 */ /* 0x081fe200078e02ff */
[----:B------:R-:W-:Y:S01]  /*a7f0*/  ISETP.LT.OR P1, PT, R0, 0x9, !P1 ;  /* 0x000000090000780c */ /* 0x000fe20004f21670 */
[----:B------:R-:W-:-:S03]  /*a800*/  @!P2 IMAD R71, R71, R145, RZ ;  /* 0x000000914747a224 */ /* 0x000fc600078e02ff */
[----:B------:R0:W-:Y:S01]  /*a810*/  @!P5 STG.E.U8 desc[UR44][R6.64+0x98], R3 ;  /* 0x000098030600d986 */ /* 0x0001e2000c10112c */
[----:B------:R-:W-:Y:S02]  /*a820*/  ISETP.GE.AND P5, PT, R10, 0xa9, PT ;  /* 0x000000a90a00780c */ /* 0x000fe40003fa6270 */
[-C--:B------:R-:W-:Y:S01]  /*a830*/  @!P3 IMAD R9, R56, R145.reuse, RZ ;  /* 0x000000913809b224 */ /* 0x080fe200078e02ff */
[----:B------:R-:W-:Y:S01]  /*a840*/  @!P2 STG.E.U8 desc[UR44][R6.64+0x99], R71 ;  /* 0x000099470600a986 */ /* 0x000fe2000c10112c */
[----:B------:R-:W-:Y:S02]  /*a850*/  ISETP.GE.AND P2, PT, R10, 0xaa, PT ;  /* 0x000000aa0a00780c */ /* 0x000fe40003f46270 */
[-C--:B------:R-:W-:Y:S01]  /*a860*/  @!P4 IMAD R57, R57, R145.reuse, RZ ;  /* 0x000000913939c224 */ /* 0x080fe200078e02ff */
        /* <DEDUP_REMOVED lines=40> */
[-C--:B------:R-:W-:Y:S02]  /*aaf0*/  @!P3 IMAD R53, R53, R145.reuse, RZ ;  /* 0x000000913535b224 */ /* 0x080fe400078e02ff */
[-C--:B------:R-:W-:Y:S02]  /*ab00*/  @!P2 IMAD R55, R55, R145.reuse, RZ ;  /* 0x000000913737a224 */ /* 0x080fe400078e02ff */
[-C--:B------:R-:W-:Y:S01]  /*ab10*/  @!P4 IMAD R11, R52, R145.reuse, RZ ;  /* 0x00000091340bc224 */ /* 0x080fe200078e02ff */
[----:B------:R-:W-:Y:S01]  /*ab20*/  @!P3 STG.E.U8 desc[UR44][R4.64+0xb9], R53 ;  /* 0x0000b9350400b986 */ /* 0x000fe2000c10112c */
[C---:B------:R-:W-:Y:S02]  /*ab30*/  ISETP.LT.OR P3, PT, R0.reuse, 0x1, !P0 ;  /* 0x000000010000780c */ /* 0x040fe40004761670 */
        /* <DEDUP_REMOVED lines=67> */
[----:B------:R1:W-:Y:S01]  /*af70*/  @!P3 STG.E.U8 desc[UR44][R4.64+0xe0], R9 ;  /* 0x0000e0090400b986 */ /* 0x0003e2000c10112c */
[C---:B------:R-:W-:Y:S01]  /*af80*/  ISETP.LT.OR P3, PT, R0.reuse, 0x1, !P5 ;  /* 0x000000010000780c */ /* 0x040fe20006f61670 */
[-C--:B------:R-:W-:Y:S01]  /*af90*/  @!P0 IMAD R27, R27, R145.reuse, RZ ;  /* 0x000000911b1b8224 */ /* 0x080fe200078e02ff */
[C---:B------:R-:W-:Y:S01]  /*afa0*/  ISETP.LT.OR P5, PT, R0.reuse, 0x9, !P5 ;  /* 0x000000090000780c */ /* 0x040fe20006fa1670 */
[----:B------:R2:W-:Y:S01]  /*afb0*/  @!P4 STG.E.U8 desc[UR44][R4.64+0xe1], R25 ;  /* 0x0000e1190400c986 */ /* 0x0005e2000c10112c */
[----:B------:R-:W-:Y:S01]  /*afc0*/  ISETP.LT.OR P4, PT, R0, 0x1, !P2 ;  /* 0x000000010000780c */ /* 0x000fe20005781670 */
[-C--:B0-----:R-:W-:Y:S01]  /*afd0*/  @!P1 IMAD R3, R26, R145.reuse, RZ ;  /* 0x000000911a039224 */ /* 0x081fe200078e02ff */
[----:B------:R-:W-:Y:S01]  /*afe0*/  ISETP.LT.OR P2, PT, R0, 0x9, !P2 ;  /* 0x000000090000780c */ /* 0x000fe20005741670 */
[----:B------:R2:W-:Y:S04]  /*aff0*/  @!P0 STG.E.U8 desc[UR44][R6.64+0xe1], R27 ;  /* 0x0000e11b06008986 */ /* 0x0005e8000c10112c */
[----:B------:R2:W-:Y:S02]  /*b000*/  @!P1 STG.E.U8 desc[UR44][R6.64+0xe0], R3 ;  /* 0x0000e00306009986 */ /* 0x0005e4000c10112c */
[----:B-1----:R-:W-:-:S02]  /*b010*/  @!P3 IMAD R9, R28, R145, RZ ;  /* 0x000000911c09b224 */ /* 0x002fc400078e02ff */
[-C--:B------:R-:W-:Y:S02]  /*b020*/  @!P5 IMAD R11, R30, R145.reuse, RZ ;  /* 0x000000911e0bd224 */ /* 0x080fe400078e02ff */
[-C--:B------:R-:W-:Y:S01]  /*b030*/  @!P4 IMAD R29, R29, R145.reuse, RZ ;  /* 0x000000911d1dc224 */ /* 0x080fe200078e02ff */
[----:B------:R2:W-:Y:S01]  /*b040*/  @!P3 STG.E.U8 desc[UR44][R4.64+0xe8], R9 ;  /* 0x0000e8090400b986 */ /* 0x0005e2000c10112c */
[----:B------:R-:W-:-:S03]  /*b050*/  @!P2 IMAD R31, R31, R145, RZ ;  /* 0x000000911f1fa224 */ /* 0x000fc600078e02ff */
[----:B------:R2:W-:Y:S04]  /*b060*/  @!P4 STG.E.U8 desc[UR44][R4.64+0xe9], R29 ;  /* 0x0000e91d0400c986 */ /* 0x0005e8000c10112c */
[----:B------:R2:W-:Y:S04]  /*b070*/  @!P5 STG.E.U8 desc[UR44][R6.64+0xe8], R11 ;  /* 0x0000e80b0600d986 */ /* 0x0005e8000c10112c */
[----:B------:R2:W-:Y:S02]  /*b080*/  @!P2 STG.E.U8 desc[UR44][R6.64+0xe9], R31 ;  /* 0x0000e91f0600a986 */ /* 0x0005e4000c10112c */
.L_x_274:
[----:B------:R-:W-:Y:S05]  /*b090*/  BSYNC B0 ;  /* 0x0000000000007941 */ /* 0x000fea0003800000 */
.L_x_32:
[----:B0-2---:R-:W2:Y:S01]  /*b0a0*/  LDL.64 R2, [R1] ;  /* 0x0000000001027983 */ /* 0x005ea20000100a00 */
[----:B------:R-:W-:Y:S01]  /*b0b0*/  ULDC.64 UR4, c[0x0][0x650] ;  /* 0x0001940000047ab9 */ /* 0x000fe20000000a00 */
[----:B------:R0:W-:Y:S01]  /*b0c0*/  SYNCS.ARRIVE.TRANS64.A1T0 RZ, [R152+UR42], RZ ;  /* 0x000000ff98ff79a7 */ /* 0x0001e2000810002a */
[----:B------:R-:W-:Y:S01]  /*b0d0*/  PRMT R0, RZ, 0x7610, R0 ;  /* 0x00007610ff007816 */ /* 0x000fe20000000000 */
[----:B------:R-:W-:Y:S02]  /*b0e0*/  IMAD.MOV.U32 R19, RZ, RZ, -0x1 ;  /* 0xffffffffff137424 */ /* 0x000fe400078e00ff */
[----:B------:R-:W-:Y:S01]  /*b0f0*/  IMAD.MOV.U32 R22, RZ, RZ, -0x1 ;  /* 0xffffffffff167424 */ /* 0x000fe200078e00ff */
[----:B--2---:R-:W-:-:S04]  /*b100*/  LEA R18, P0, R2, R18, 0x1 ;  /* 0x0000001202127211 */ /* 0x004fc800078008ff */
[----:B------:R-:W-:Y:S01]  /*b110*/  LEA.HI.X R17, R2, R17, R23, 0x1, P0 ;  /* 0x0000001102117211 */ /* 0x000fe200000f0c17 */
[----:B------:R-:W-:Y:S01]  /*b120*/  IMAD.MOV.U32 R2, RZ, RZ, -0x1 ;  /* 0xffffffffff027424 */ /* 0x000fe200078e00ff */
[----:B------:R-:W-:-:S04]  /*b130*/  ISETP.GE.U32.AND P0, PT, R18, UR4, PT ;  /* 0x0000000412007c0c */ /* 0x000fc8000bf06070 */
[----:B------:R-:W-:-:S13]  /*b140*/  ISETP.GE.U32.AND.EX P0, PT, R17, UR5, PT, P0 ;  /* 0x0000000511007c0c */ /* 0x000fda000bf06100 */
[----:B0-----:R-:W-:Y:S05]  /*b150*/  @P0 BRA `(.L_x_275) ;  /* 0x0000000400700947 */ /* 0x001fea0003800000 */
[----:B------:R-:W0:Y:S01]  /*b160*/  S2R R10, SR_CTAID.X ;  /* 0x00000000000a7919 */ /* 0x000e220000002500 */
[----:B------:R-:W2:Y:S01]  /*b170*/  LDC.64 R8, c[0x0][0x628] ;  /* 0x00018a00ff087b82 */ /* 0x000ea20000000a00 */
[----:B------:R-:W-:Y:S01]  /*b180*/  ULDC UR4, c[0x0][0x150] ;  /* 0x0000540000047ab9 */ /* 0x000fe20000000800 */
[----:B---3--:R-:W-:Y:S01]  /*b190*/  IMAD.MOV.U32 R6, RZ, RZ, R18 ;  /* 0x000000ffff067224 */ /* 0x008fe200078e0012 */
[----:B------:R-:W3:Y:S01]  /*b1a0*/  S2R R20, SR_CTAID.Y ;  /* 0x0000000000147919 */ /* 0x000ee20000002600 */
[----:B------:R-:W-:-:S04]  /*b1b0*/  IMAD.MOV.U32 R7, RZ, RZ, R17 ;  /* 0x000000ffff077224 */ /* 0x000fc800078e0011 */
[----:B------:R-:W1:Y:S08]  /*b1c0*/  LDC R15, c[0x0][0x144] ;  /* 0x00005100ff0f7b82 */ /* 0x000e700000000800 */
[----:B------:R-:W1:Y:S08]  /*b1d0*/  LDC R0, c[0x0][0x630] ;  /* 0x00018c00ff007b82 */ /* 0x000e700000000800 */
[----:B------:R-:W1:Y:S01]  /*b1e0*/  LDC.64 R12, c[0x0][0x620] ;  /* 0x00018800ff0c7b82 */ /* 0x000e620000000a00 */
[----:B--2---:R-:W-:-:S04]  /*b1f0*/  ISETP.NE.U32.AND P0, PT, R8, RZ, PT ;  /* 0x000000ff0800720c */ /* 0x004fc80003f05070 */
[----:B------:R-:W-:Y:S02]  /*b200*/  ISETP.NE.AND.EX P0, PT, R9, RZ, PT, P0 ;  /* 0x000000ff0900720c */ /* 0x000fe40003f05300 */
[----:B0-----:R-:W-:-:S05]  /*b210*/  I2FP.F32.U32 R2, R10 ;  /* 0x0000000a00027245 */ /* 0x001fca0000201000 */
[----:B------:R-:W-:-:S04]  /*b220*/  FMUL R2, R2, UR4 ;  /* 0x0000000402027c20 */ /* 0x000fc80008400000 */
[----:B------:R0:W2:Y:S02]  /*b230*/  F2I.U32.TRUNC.NTZ R14, R2 ;  /* 0x00000002000e7305 */ /* 0x0000a4000020f000 */
[----:B---3--:R-:W-:Y:S05]  /*b240*/  @!P0 BRA `(.L_x_276) ;  /* 0x0000000000288947 */ /* 0x008fea0003800000 */
[----:B------:R-:W3:Y:S02]  /*b250*/  LDC R3, c[0x0][0x634] ;  /* 0x00018d00ff037b82 */ /* 0x000ee40000000800 */
[----:B---3--:R-:W-:-:S05]  /*b260*/  IADD3 R7, P0, R18, R3, RZ ;  /* 0x0000000312077210 */ /* 0x008fca0007f1e0ff */
[----:B-1----:R-:W-:-:S04]  /*b270*/  IMAD.X R11, RZ, RZ, R17, P0 ;  /* 0x000000ffff0b7224 */ /* 0x002fc800000e0611 */
[----:B0-----:R-:W-:-:S04]  /*b280*/  IMAD.WIDE.U32 R2, R11, R8, RZ ;  /* 0x000000080b027225 */ /* 0x001fc800078e00ff */
[----:B----4-:R-:W-:-:S04]  /*b290*/  IMAD.WIDE.U32 R4, P0, R7, R9, R2 ;  /* 0x0000000907047225 */ /* 0x010fc80007800002 */
[----:B------:R-:W-:-:S04]  /*b2a0*/  IMAD.WIDE.U32 R2, R7, R8, RZ ;  /* 0x0000000807027225 */ /* 0x000fc800078e00ff */
[----:B------:R-:W-:Y:S01]  /*b2b0*/  IMAD.X R7, RZ, RZ, RZ, P0 ;  /* 0x000000ffff077224 */ /* 0x000fe200000e06ff */
[----:B------:R-:W-:Y:S01]  /*b2c0*/  IADD3 RZ, P0, R3, R4, RZ ;  /* 0x0000000403ff7210 */ /* 0x000fe20007f1e0ff */
[----:B------:R-:W-:-:S04]  /*b2d0*/  IMAD.MOV.U32 R6, RZ, RZ, R5 ;  /* 0x000000ffff067224 */ /* 0x000fc800078e0005 */
[----:B------:R-:W-:-:S08]  /*b2e0*/  IMAD.WIDE.U32.X R6, R11, R9, R6, P0 ;  /* 0x000000090b067225 */ /* 0x000fd000000e0406 */
.L_x_276:
[----:B------:R-:W3:Y:S01]  /*b2f0*/  LDC.64 R26, c[0x0][0x640] ;  /* 0x00019000ff1a7b82 */ /* 0x000ee20000000a00 */
[-C--:B-1----:R-:W-:Y:S01]  /*b300*/  SHF.R.U64 R11, R6, R0.reuse, R7 ;  /* 0x00000000060b7219 */ /* 0x082fe20000001207 */
[----:B------:R-:W-:Y:S01]  /*b310*/  IMAD.MOV.U32 R19, RZ, RZ, R17 ;  /* 0x000000ffff137224 */ /* 0x000fe200078e0011 */
[----:B------:R-:W-:Y:S01]  /*b320*/  SHF.R.U32.HI R0, RZ, R0, R7 ;  /* 0x00000000ff007219 */ /* 0x000fe20000011607 */
[----:B--2---:R-:W-:Y:S01]  /*b330*/  IMAD.MOV R14, RZ, RZ, -R14 ;  /* 0x000000ffff0e7224 */ /* 0x004fe200078e0a0e */
[----:B----4-:R-:W-:Y:S01]  /*b340*/  IADD3 R5, P0, RZ, -R11, RZ ;  /* 0x8000000bff057210 */ /* 0x010fe20007f1e0ff */
[----:B------:R-:W-:Y:S01]  /*b350*/  ULDC UR4, c[0x0][0x154] ;  /* 0x0000550000047ab9 */ /* 0x000fe20000000800 */
[----:B------:R-:W-:Y:S01]  /*b360*/  IMAD.MOV.U32 R7, RZ, RZ, 0x1 ;  /* 0x00000001ff077424 */ /* 0x000fe200078e00ff */
[----:B------:R-:W1:Y:S01]  /*b370*/  LDC R4, c[0x0][0x618] ;  /* 0x00018600ff047b82 */ /* 0x000e620000000800 */
[----:B------:R-:W-:Y:S02]  /*b380*/  IMAD R22, R15, R14, R10 ;  /* 0x0000000e0f167224 */ /* 0x000fe400078e020a */
[----:B------:R-:W-:-:S04]  /*b390*/  IMAD.X R3, RZ, RZ, ~R0, P0 ;  /* 0x000000ffff037224 */ /* 0x000fc800000e0e00 */
[-C--:B------:R-:W-:Y:S01]  /*b3a0*/  IMAD R0, R3, R12.reuse, RZ ;  /* 0x0000000c03007224 */ /* 0x080fe200078e02ff */
[----:B------:R-:W2:Y:S01]  /*b3b0*/  LDC R6, c[0x0][0x608] ;  /* 0x00018200ff067b82 */ /* 0x000ea20000000800 */
[----:B0-----:R-:W-:-:S04]  /*b3c0*/  IMAD.WIDE.U32 R2, R5, R12, R18 ;  /* 0x0000000c05027225 */ /* 0x001fc800078e0012 */
[----:B------:R-:W-:Y:S01]  /*b3d0*/  IMAD R5, R5, R13, R0 ;  /* 0x0000000d05057224 */ /* 0x000fe200078e0200 */
[----:B------:R-:W-:Y:S02]  /*b3e0*/  I2FP.F32.U32 R0, R20 ;  /* 0x0000001400007245 */ /* 0x000fe40000201000 */
[----:B------:R-:W0:Y:S01]  /*b3f0*/  LDC R24, c[0x0][0x658] ;  /* 0x00019600ff187b82 */ /* 0x000e220000000800 */
[----:B------:R-:W-:Y:S01]  /*b400*/  IMAD.IADD R3, R3, 0x1, R5 ;  /* 0x0000000103037824 */ /* 0x000fe200078e0205 */
[----:B---3--:R-:W-:Y:S01]  /*b410*/  ISETP.NE.U32.AND P0, PT, R26, RZ, PT ;  /* 0x000000ff1a00720c */ /* 0x008fe20003f05070 */
[----:B------:R-:W-:Y:S01]  /*b420*/  FMUL R0, R0, UR4 ;  /* 0x0000000400007c20 */ /* 0x000fe20008400000 */
[----:B------:R-:W-:Y:S02]  /*b430*/  IMAD.MOV.U32 R5, RZ, RZ, -0x1 ;  /* 0xffffffffff057424 */ /* 0x000fe400078e00ff */
[----:B------:R-:W-:Y:S01]  /*b440*/  ISETP.NE.AND.EX P0, PT, R27, RZ, PT, P0 ;  /* 0x000000ff1b00720c */ /* 0x000fe20003f05300 */
[----:B------:R3:W4:Y:S01]  /*b450*/  F2I.U32.TRUNC.NTZ R12, R0 ;  /* 0x00000000000c7305 */ /* 0x000722000020f000 */
[----:B------:R-:W3:Y:S01]  /*b460*/  LDC R15, c[0x0][0x148] ;  /* 0x00005200ff0f7b82 */ /* 0x000ee20000000800 */
[----:B-1----:R-:W-:-:S02]  /*b470*/  SHF.R.U64 R10, R2, R4, R3 ;  /* 0x00000004020a7219 */ /* 0x002fc40000001203 */
[----:B------:R-:W-:-:S05]  /*b480*/  SHF.R.U32.HI R3, RZ, R4, R3 ;  /* 0x00000004ff037219 */ /* 0x000fca0000011603 */
[----:B------:R-:W1:Y:S01]  /*b490*/  LDC R14, c[0x0][0x600] ;  /* 0x00018000ff0e7b82 */ /* 0x000e620000000800 */
[-CC-:B--2---:R-:W-:Y:S02]  /*b4a0*/  SHF.R.U64 R8, R10, R6.reuse, R3.reuse ;  /* 0x000000060a087219 */ /* 0x184fe40000001203 */
[----:B------:R-:W-:-:S05]  /*b4b0*/  SHF.R.U32.HI R3, RZ, R6, R3 ;  /* 0x00000006ff037219 */ /* 0x000fca0000011603 */
[----:B------:R-:W2:Y:S01]  /*b4c0*/  LDC R21, c[0x0][0x648] ;  /* 0x00019200ff157b82 */ /* 0x000ea20000000800 */
[-CC-:B0-----:R-:W-:Y:S02]  /*b4d0*/  SHF.R.U64 R13, R8, R24.reuse, R3.reuse ;  /* 0x00000018080d7219 */ /* 0x181fe40000001203 */
[-C--:B------:R-:W-:Y:S02]  /*b4e0*/  SHF.L.U32 R5, R5, R24.reuse, RZ ;  /* 0x0000001805057219 */ /* 0x080fe400000006ff */
[-C--:B------:R-:W-:Y:S01]  /*b4f0*/  SHF.R.U32.HI R3, RZ, R24.reuse, R3 ;  /* 0x00000018ff037219 */ /* 0x080fe20000011603 */
[----:B------:R-:W-:Y:S01]  /*b500*/  IMAD.MOV.U32 R2, RZ, RZ, R13 ;  /* 0x000000ffff027224 */ /* 0x000fe200078e000d */
[----:B------:R-:W-:Y:S01]  /*b510*/  SHF.L.U32 R24, R7, R24, RZ ;  /* 0x0000001807187219 */ /* 0x000fe200000006ff */
[----:B------:R-:W0:Y:S01]  /*b520*/  LDC R25, c[0x0][0x638] ;  /* 0x00018e00ff197b82 */ /* 0x000e220000000800 */
[----:B------:R-:W-:-:S07]  /*b530*/  LOP3.LUT R19, RZ, R5, RZ, 0x33, !PT ;  /* 0x00000005ff137212 */ /* 0x000fce00078e33ff */
[----:B------:R-:W0:Y:S01]  /*b540*/  LDC R28, c[0x0][0x610] ;  /* 0x00018400ff1c7b82 */ /* 0x000e220000000800 */
[----:B----4-:R-:W-:Y:S05]  /*b550*/  @!P0 BRA `(.L_x_277) ;  /* 0x0000000000288947 */ /* 0x010fea0003800000 */
[----:B---3--:R-:W3:Y:S02]  /*b560*/  LDC R0, c[0x0][0x64c] ;  /* 0x00019300ff007b82 */ /* 0x008ee40000000800 */
[----:B---3--:R-:W-:-:S05]  /*b570*/  IADD3 R7, P0, R13, R0, RZ ;  /* 0x000000000d077210 */ /* 0x008fca0007f1e0ff */
        /* <DEDUP_REMOVED lines=8> */
.L_x_277:
[----:B------:R-:W4:Y:S01]  /*b600*/  LDC R4, c[0x0][0x65c] ;  /* 0x00019700ff047b82 */ /* 0x000f220000000800 */
[----:B--23--:R-:W-:Y:S01]  /*b610*/  SHF.R.U64 R0, R2, R21, R3 ;  /* 0x0000001502007219 */ /* 0x00cfe20000001203 */
[----:B-1----:R-:W-:Y:S01]  /*b620*/  VIADD R3, R14, 0xffffffff ;  /* 0xffffffff0e037836 */ /* 0x002fe20000000000 */
[----:B------:R-:W-:Y:S01]  /*b630*/  LOP3.LUT R19, R8, R19, RZ, 0xc0, !PT ;  /* 0x0000001308137212 */ /* 0x000fe200078ec0ff */
[----:B------:R-:W-:Y:S02]  /*b640*/  IMAD.MOV R12, RZ, RZ, -R12 ;  /* 0x000000ffff0c7224 */ /* 0x000fe400078e0a0c */
[----:B------:R-:W-:Y:S01]  /*b650*/  IMAD.MOV R2, RZ, RZ, -R0 ;  /* 0x000000ffff027224 */ /* 0x000fe200078e0a00 */
[----:B------:R-:W-:Y:S01]  /*b660*/  LOP3.LUT R3, R10, R3, RZ, 0xc0, !PT ;  /* 0x000000030a037212 */ /* 0x000fe200078ec0ff */
[----:B------:R-:W-:Y:S02]  /*b670*/  IMAD R19, R24, R0, R19 ;  /* 0x0000000018137224 */ /* 0x000fe400078e0213 */
[----:B0-----:R-:W-:-:S04]  /*b680*/  IMAD R0, R2, R25, R13 ;  /* 0x0000001902007224 */ /* 0x001fc800078e020d */
[----:B------:R-:W-:Y:S01]  /*b690*/  IMAD R2, R0, R14, R3 ;  /* 0x0000000e00027224 */ /* 0x000fe200078e0203 */
[----:B----4-:R-:W-:Y:S01]  /*b6a0*/  ISETP.NE.AND P0, PT, R4, 0x1, PT ;  /* 0x000000010400780c */ /* 0x010fe20003f05270 */
[----:B------:R-:W-:-:S05]  /*b6b0*/  IMAD.MOV.U32 R4, RZ, RZ, 0x1 ;  /* 0x00000001ff047424 */ /* 0x000fca00078e00ff */
[----:B------:R-:W-:-:S07]  /*b6c0*/  PRMT R0, R4, 0x7610, R0 ;  /* 0x0000761004007816 */ /* 0x000fce0000000000 */
[----:B------:R-:W-:-:S04]  /*b6d0*/  @P0 IMAD R22, R15, R12, R20 ;  /* 0x0000000c0f160224 */ /* 0x000fc800078e0214 */
[----:B------:R-:W-:-:S05]  /*b6e0*/  IMAD R19, R19, R28, R22 ;  /* 0x0000001c13137224 */ /* 0x000fca00078e0216 */
[----:B------:R-:W-:Y:S02]  /*b6f0*/  SEL R22, R2, R19, !P0 ;  /* 0x0000001302167207 */ /* 0x000fe40004000000 */
[----:B------:R-:W-:Y:S01]  /*b700*/  SEL R19, R19, R2, !P0 ;  /* 0x0000000213137207 */ /* 0x000fe20004000000 */
[----:B------:R-:W-:-:S07]  /*b710*/  IMAD.MOV.U32 R2, RZ, RZ, R11 ;  /* 0x000000ffff027224 */ /* 0x000fce00078e000b */
.L_x_275:
[----:B------:R-:W-:Y:S02]  /*b720*/  LOP3.LUT P0, RZ, R0, 0xff, RZ, 0xc0, !PT ;  /* 0x000000ff00ff7812 */ /* 0x000fe4000780c0ff */
[----:B------:R-:W-:-:S11]  /*b730*/  LOP3.LUT R155, R155, 0x1, RZ, 0x3c, !PT ;  /* 0x000000019b9b7812 */ /* 0x000fd600078e3cff */
[----:B------:R-:W-:Y:S05]  /*b740*/  @P0 BRA `(.L_x_278) ;  /* 0xffffff5c003c0947 */ /* 0x000fea000383ffff */
[----:B------:R-:W-:Y:S05]  /*b750*/  EXIT ;  /* 0x000000000000794d */ /* 0x000fea0003800000 */
.L_x_13:
[----:B------:R-:W-:-:S08]  /*b760*/  ISETP.NE.AND P0, PT, R0, RZ, PT ;  /* 0x000000ff0000720c */ /* 0x000fd00003f05270 */
[----:B0-----:R-:W0:-:S00]  /*b770*/  USETMAXREG.DEALLOC.CTAPOOL 0x28 ;  /* 0x00000028000079c8 */ /* 0x001e0000080e0500 */
[----:B------:R-:W-:Y:S05]  /*b780*/  @P0 EXIT ;  /* 0x000000000000094d */ /* 0x000fea0003800000 */
[----:B0-----:R-:W-:Y:S01]  /*b790*/  LOP3.LUT P0, RZ, R8, 0xff, RZ, 0xc0, !PT ;  /* 0x000000ff08ff7812 */ /* 0x001fe2000780c0ff */
[----:B------:R-:W-:Y:S02]  /*b7a0*/  IMAD.MOV.U32 R0, RZ, RZ, 0x1 ;  /* 0x00000001ff007424 */ /* 0x000fe400078e00ff */
[----:B------:R-:W-:-:S10]  /*b7b0*/  IMAD.MOV.U32 R7, RZ, RZ, RZ ;  /* 0x000000ffff077224 */ /* 0x000fd400078e00ff */
[----:B------:R-:W-:Y:S05]  /*b7c0*/  @!P0 BRA `(.L_x_279) ;  /* 0x0000000c001c8947 */ /* 0x000fea0003800000 */
[----:B------:R-:W-:Y:S01]  /*b7d0*/  LOP3.LUT P0, RZ, R4, 0x1f, RZ, 0xc0, !PT ;  /* 0x0000001f04ff7812 */ /* 0x000fe2000780c0ff */
[----:B------:R-:W-:Y:S01]  /*b7e0*/  ULDC UR5, c[0x0][0x658] ;  /* 0x0001960000057ab9 */ /* 0x000fe20000000800 */
[----:B------:R-:W-:Y:S01]  /*b7f0*/  UMOV UR6, 0xffffffff ;  /* 0xffffffff00067882 */ /* 0x000fe20000000000 */
[----:B------:R-:W-:Y:S01]  /*b800*/  BSSY B0, `(.L_x_279) ;  /* 0x00000c3000007945 */ /* 0x000fe20003800000 */
[----:B------:R-:W-:Y:S01]  /*b810*/  USHF.L.U32 UR6, UR6, UR5, URZ ;  /* 0x0000000506067299 */ /* 0x000fe2000800063f */
[C---:B------:R-:W-:Y:S01]  /*b820*/  ISETP.NE.AND P2, PT, R3.reuse, RZ, PT ;  /* 0x000000ff0300720c */ /* 0x040fe20003f45270 */
[----:B------:R-:W-:Y:S01]  /*b830*/  IMAD.MOV.U32 R8, RZ, RZ, 0x1 ;  /* 0x00000001ff087424 */ /* 0x000fe200078e00ff */
[----:B------:R-:W-:Y:S01]  /*b840*/  ISETP.NE.OR P0, PT, R3, RZ, !P0 ;  /* 0x000000ff0300720c */ /* 0x000fe20004705670 */
[----:B------:R-:W-:Y:S01]  /*b850*/  IMAD.MOV.U32 R0, RZ, RZ, 0x1 ;  /* 0x00000001ff007424 */ /* 0x000fe200078e00ff */
[----:B------:R-:W-:Y:S01]  /*b860*/  LOP3.LUT R6, R16, 0x2, RZ, 0xfc, !PT ;  /* 0x0000000210067812 */ /* 0x000fe200078efcff */
[----:B------:R-:W-:Y:S01]  /*b870*/  IMAD.MOV.U32 R7, RZ, RZ, RZ ;  /* 0x000000ffff077224 */ /* 0x000fe200078e00ff */
[----:B------:R-:W-:Y:S01]  /*b880*/  ULDC UR4, c[0x0][0x600] ;  /* 0x0001800000047ab9 */ /* 0x000fe20000000800 */
[----:B------:R-:W-:Y:S01]  /*b890*/  UMOV UR7, 0x1 ;  /* 0x0000000100077882 */ /* 0x000fe20000000000 */
[----:B------:R-:W-:-:S02]  /*b8a0*/  UIADD3 UR19, UR38, 0x1, URZ ;  /* 0x0000000126137890 */ /* 0x000fc4000fffe03f */
[----:B------:R-:W-:Y:S02]  /*b8b0*/  UIADD3 UR15, UR4, -0x1, URZ ;  /* 0xffffffff040f7890 */ /* 0x000fe4000fffe03f */
[----:B------:R-:W-:Y:S02]  /*b8c0*/  USHF.L.U32 UR17, UR7, UR5, URZ ;  /* 0x0000000507117299 */ /* 0x000fe4000800063f */
[----:B------:R-:W-:Y:S01]  /*b8d0*/  ULOP3.LUT UR16, URZ, UR6, URZ, 0x33, !UPT ;  /* 0x000000063f107292 */ /* 0x000fe2000f8e333f */
[----:B------:R-:W-:-:S11]  /*b8e0*/  ULDC.64 UR20, c[0x0][0x198] ;  /* 0x0000660000147ab9 */ /* 0x000fd60000000a00 */
.L_x_291:
[----:B------:R-:W-:-:S03]  /*b8f0*/  UMOV UR4, 0xffffffff ;  /* 0xffffffff00047882 */ /* 0x000fc60000000000 */
[----:B------:R-:W-:Y:S05]  /*b900*/  BRA.DIV UR4, `(.L_x_280) ;  /* 0x0000001204047947 */ /* 0x000fea000b800000 */
[----:B------:R-:W-:-:S13]  /*b910*/  ELECT P6, URZ, PT ;  /* 0x00000000003f782f */ /* 0x000fda00038c0000 */
.L_x_305:
[----:B------:R-:W0:Y:S01]  /*b920*/  LDC R3, c[0x0][0x28c] ;  /* 0x0000a300ff037b82 */ /* 0x000e220000000800 */
[----:B------:R-:W-:Y:S01]  /*b930*/  BSSY B1, `(.L_x_281) ;  /* 0x0000037000017945 */ /* 0x000fe20003800000 */
[----:B0-----:R-:W-:-:S13]  /*b940*/  ISETP.LT.OR P6, PT, R3, 0x1, !P6 ;  /* 0x000000010300780c */ /* 0x001fda00077c1670 */
[----:B------:R-:W-:Y:S05]  /*b950*/  @P6 BRA `(.L_x_282) ;  /* 0x0000000000d06947 */ /* 0x000fea0003800000 */
[----:B------:R-:W-:Y:S02]  /*b960*/  IMAD R22, R22, 0xf0, RZ ;  /* 0x000000f016167824 */ /* 0x000fe400078e02ff */
[----:B------:R-:W-:Y:S02]  /*b970*/  IMAD.SHL.U32 R19, R19, 0x40, RZ ;  /* 0x0000004013137824 */ /* 0x000fe400078e00ff */
[----:B------:R-:W-:Y:S02]  /*b980*/  IMAD.MOV.U32 R12, RZ, RZ, RZ ;  /* 0x000000ffff0c7224 */ /* 0x000fe400078e00ff */
[----:B------:R-:W-:Y:S02]  /*b990*/  IMAD.U32 R13, RZ, RZ, UR19 ;  /* 0x00000013ff0d7e24 */ /* 0x000fe4000f8e00ff */
[----:B------:R-:W-:Y:S02]  /*b9a0*/  IMAD.MOV.U32 R3, RZ, RZ, R0 ;  /* 0x000000ffff037224 */ /* 0x000fe400078e0000 */
[----:B------:R-:W-:-:S07]  /*b9b0*/  IMAD.MOV.U32 R4, RZ, RZ, R7 ;  /* 0x000000ffff047224 */ /* 0x000fce00078e0007 */
.L_x_286:
[----:B------:R-:W0:Y:S01]  /*b9c0*/  S2R R10, SR_CgaCtaId ;  /* 0x00000000000a7919 */ /* 0x000e220000008800 */
[----:B------:R-:W-:Y:S01]  /*b9d0*/  MOV R5, 0x400 ;  /* 0x0000040000057802 */ /* 0x000fe20000000f00 */
[----:B------:R-:W1:Y:S03]  /*b9e0*/  @!P2 LDC R9, c[0x0][0x500] ;  /* 0x00014000ff09ab82 */ /* 0x000e660000000800 */
[----:B0-----:R-:W-:Y:S02]  /*b9f0*/  LEA R11, R10, R5, 0x18 ;  /* 0x000000050a0b7211 */ /* 0x001fe400078ec0ff */
[----:B------:R-:W-:-:S03]  /*ba00*/  SHF.L.U32 R5, R3, 0x1f, RZ ;  /* 0x0000001f03057819 */ /* 0x000fc600000006ff */
[----:B------:R-:W-:-:S04]  /*ba10*/  IMAD R10, R4, 0x8, R11 ;  /* 0x00000008040a7824 */ /* 0x000fc800078e020b */
[----:B------:R-:W0:Y:S02]  /*ba20*/  SYNCS.PHASECHK.TRANS64.TRYWAIT P1, [R10+URZ+0x28], R5 ;  /* 0x000028050a0075a7 */ /* 0x000e24000802017f */
[----:B01----:R-:W-:Y:S05]  /*ba30*/  @!P1 BRA `(.L_x_283) ;  /* 0x0000000c00d89947 */ /* 0x003fea0003800000 */
.L_x_306:
[----:B0-----:R-:W-:Y:S01]  /*ba40*/  PRMT R5, R6, 0x9910, RZ ;  /* 0x0000991006057816 */ /* 0x001fe200000000ff */
[----:B------:R0:W-:Y:S03]  /*ba50*/  @!P2 SYNCS.ARRIVE.TRANS64 RZ, [R10+URZ], R9 ;  /* 0x000000090affa9a7 */ /* 0x0001e6000800003f */
[----:B------:R-:W-:-:S13]  /*ba60*/  ISETP.NE.AND P1, PT, R5, 0x2, PT ;  /* 0x000000020500780c */ /* 0x000fda0003f25270 */
[----:B0-----:R-:W-:Y:S05]  /*ba70*/  @P1 BRA `(.L_x_284) ;  /* 0x0000000000041947 */ /* 0x001fea0003800000 */
[----:B------:R-:W-:Y:S01]  /*ba80*/  BPT.TRAP 0x1 ;  /* 0x000000040000795c */ /* 0x000fe20000300000 */
.L_x_284:
[----:B------:R-:W-:Y:S05]  /*ba90*/  @P0 BRA `(.L_x_285) ;  /* 0x0000000000040947 */ /* 0x000fea0003800000 */
[----:B------:R-:W-:Y:S01]  /*baa0*/  BPT.TRAP 0x1 ;  /* 0x000000040000795c */ /* 0x000fe20000300000 */
.L_x_285:
[--C-:B------:R-:W-:Y:S01]  /*bab0*/  IMAD R5, R4, 0x2000, R11.reuse ;  /* 0x0000200004057824 */ /* 0x100fe200078e020b */
[----:B------:R-:W-:Y:S01]  /*bac0*/  R2UR UR9, R10 ;  /* 0x000000000a0972ca */ /* 0x000fe200000e0000 */
[C---:B------:R-:W-:Y:S01]  /*bad0*/  IMAD R11, R4.reuse, 0x7800, R11 ;  /* 0x00007800040b7824 */ /* 0x040fe200078e020b */
[----:B------:R-:W-:Y:S01]  /*bae0*/  UIADD3 UR4, UP0, UR20, 0xf0, URZ ;  /* 0x000000f014047890 */ /* 0x000fe2000ff1e03f */
[----:B------:R-:W-:Y:S01]  /*baf0*/  VIADD R13, R13, 0xffffffff ;  /* 0xffffffff0d0d7836 */ /* 0x000fe20000000000 */
[----:B------:R-:W-:Y:S01]  /*bb00*/  R2UR UR5, R5 ;  /* 0x00000000050572ca */ /* 0x000fe200000e0000 */
[----:B------:R-:W-:Y:S01]  /*bb10*/  UIADD3 UR22, UP1, UR20, 0x1f0, URZ ;  /* 0x000001f014167890 */ /* 0x000fe2000ff3e03f */
[----:B------:R-:W-:Y:S01]  /*bb20*/  R2UR UR8, R11 ;  /* 0x000000000b0872ca */ /* 0x000fe200000e0000 */
[----:B------:R-:W-:Y:S01]  /*bb30*/  VIADD R4, R4, 0x1 ;  /* 0x0000000104047836 */ /* 0x000fe20000000000 */
[----:B------:R-:W-:Y:S01]  /*bb40*/  R2UR UR11, R19 ;  /* 0x00000000130b72ca */ /* 0x000fe200000e0000 */
[----:B------:R-:W-:Y:S01]  /*bb50*/  UIADD3.X UR23, URZ, UR21, URZ, UP1, !UPT ;  /* 0x000000153f177290 */ /* 0x000fe20008ffe43f */
[----:B------:R-:W-:Y:S01]  /*bb60*/  R2UR UR10, R12 ;  /* 0x000000000c0a72ca */ /* 0x000fe200000e0000 */
[----:B------:R-:W-:Y:S01]  /*bb70*/  UMOV UR6, 0x0 ;  /* 0x0000000000067882 */ /* 0x000fe20000000000 */
[----:B------:R-:W-:Y:S01]  /*bb80*/  R2UR UR12, R2 ;  /* 0x00000000020c72ca */ /* 0x000fe200000e0000 */
[----:B------:R-:W-:Y:S01]  /*bb90*/  UMOV UR7, 0x10000000 ;  /* 0x1000000000077882 */ /* 0x000fe20000000000 */
[----:B------:R-:W-:Y:S01]  /*bba0*/  R2UR UR18, R22 ;  /* 0x00000000161272ca */ /* 0x000fe200000e0000 */
[----:B------:R-:W-:Y:S01]  /*bbb0*/  VIADD R12, R12, 0x80 ;  /* 0x000000800c0c7836 */ /* 0x000fe20000000000 */
[----:B------:R-:W-:Y:S01]  /*bbc0*/  ISETP.GT.AND P3, PT, R13, 0x1, PT ;  /* 0x000000010d00780c */ /* 0x000fe20003f64270 */
[----:B------:R-:W-:Y:S01]  /*bbd0*/  UIADD3 UR13, UR5, 0x180, URZ ;  /* 0x00000180050d7890 */ /* 0x000fe2000fffe03f */
[----:B------:R-:W-:Y:S01]  /*bbe0*/  ISETP.NE.AND P1, PT, R4, 0x5, PT ;  /* 0x000000050400780c */ /* 0x000fe20003f25270 */
[----:B------:R-:W-:-:S02]  /*bbf0*/  UIADD3.X UR5, URZ, UR21, URZ, UP0, !UPT ;  /* 0x000000153f057290 */ /* 0x000fc400087fe43f */
[----:B------:R-:W-:Y:S01]  /*bc00*/  UIADD3 UR14, UR8, 0xa180, URZ ;  /* 0x0000a180080e7890 */ /* 0x000fe2000fffe03f */
[----:B------:R-:W-:Y:S02]  /*bc10*/  SEL R10, RZ, 0x1, P1 ;  /* 0x00000001ff0a7807 */ /* 0x000fe40000800000 */
[----:B------:R-:W-:Y:S01]  /*bc20*/  UMOV UR8, UR13 ;  /* 0x0000000d00087c82 */ /* 0x000fe20008000000 */
[----:B------:R-:W-:Y:S02]  /*bc30*/  SEL R4, R4, RZ, P1 ;  /* 0x000000ff04047207 */ /* 0x000fe40000800000 */
[----:B------:R-:W-:Y:S01]  /*bc40*/  LOP3.LUT R3, R3, R10, RZ, 0x3c, !PT ;  /* 0x0000000a03037212 */ /* 0x000fe200078e3cff */
[----:B------:R0:W-:Y:S02]  /*bc50*/  UTMALDG.3D [UR8], [UR4], desc[UR6] ;  /* 0x00000608040075b4 */ /* 0x0001e40008011000 */
[----:B0-----:R-:W-:Y:S01]  /*bc60*/  UMOV UR8, UR14 ;  /* 0x0000000e00087c82 */ /* 0x001fe20008000000 */
[----:B------:R-:W-:-:S02]  /*bc70*/  UMOV UR11, UR18 ;  /* 0x00000012000b7c82 */ /* 0x000fc40008000000 */
[----:B------:R0:W-:Y:S02]  /*bc80*/  UTMALDG.3D [UR8], [UR22], desc[UR6] ;  /* 0x00000608160075b4 */ /* 0x0001e40008011000 */
[----:B0-----:R-:W-:Y:S05]  /*bc90*/  @P3 BRA `(.L_x_286) ;  /* 0xfffffffc00483947 */ /* 0x001fea000383ffff */
.L_x_282:
[----:B------:R-:W-:Y:S05]  /*bca0*/  BSYNC B1 ;  /* 0x0000000000017941 */ /* 0x000fea0003800000 */
.L_x_281:
[----:B------:R-:W2:Y:S01]  /*bcb0*/  LDL.64 R10, [R1] ;  /* 0x00000000010a7983 */ /* 0x000ea20000100a00 */
[----:B------:R-:W-:Y:S01]  /*bcc0*/  LOP3.LUT P4, RZ, R8, 0xff, RZ, 0xc0, !PT ;  /* 0x000000ff08ff7812 */ /* 0x000fe2000788c0ff */
[----:B------:R-:W-:Y:S01]  /*bcd0*/  VIADD R4, R7, UR38 ;  /* 0x0000002607047c36 */ /* 0x000fe20008000000 */
[----:B------:R-:W-:Y:S01]  /*bce0*/  ULDC.64 UR4, c[0x0][0x650] ;  /* 0x0001940000047ab9 */ /* 0x000fe20000000a00 */
[----:B------:R-:W-:Y:S01]  /*bcf0*/  IMAD.U32 R7, RZ, RZ, UR38 ;  /* 0x00000026ff077e24 */ /* 0x000fe2000f8e00ff */
[----:B------:R-:W-:Y:S01]  /*bd00*/  UISETP.GE.U32.AND UP0, UPT, UR38, 0x5, UPT ;  /* 0x000000052600788c */ /* 0x000fe2000bf06070 */
[----:B------:R-:W-:Y:S01]  /*bd10*/  BSSY B1, `(.L_x_287) ;  /* 0x000006f000017945 */ /* 0x000fe20003800000 */
[----:B------:R-:W-:Y:S01]  /*bd20*/  ISETP.GT.U32.AND P1, PT, R4, 0x4, PT ;  /* 0x000000040400780c */ /* 0x000fe20003f24070 */
[----:B------:R-:W-:Y:S01]  /*bd30*/  IMAD.MOV.U32 R19, RZ, RZ, -0x1 ;  /* 0xffffffffff137424 */ /* 0x000fe200078e00ff */
[----:B------:R-:W-:Y:S01]  /*bd40*/  PRMT R8, RZ, 0x7610, R8 ;  /* 0x00007610ff087816 */ /* 0x000fe20000000008 */
[----:B------:R-:W-:Y:S01]  /*bd50*/  IMAD.MOV.U32 R22, RZ, RZ, -0x1 ;  /* 0xffffffffff167424 */ /* 0x000fe200078e00ff */
[----:B------:R-:W-:-:S02]  /*bd60*/  ISETP.LT.U32.AND P1, PT, R7, 0x5, P1 ;  /* 0x000000050700780c */ /* 0x000fc40000f21070 */
[----:B------:R-:W-:Y:S01]  /*bd70*/  PLOP3.LUT P3, PT, PT, PT, UP0, 0x80, 0x0 ;  /* 0x000000000000781c */ /* 0x000fe20003f6f008 */
[----:B------:R-:W0:Y:S01]  /*bd80*/  @P4 S2R R3, SR_CgaCtaId ;  /* 0x0000000000034919 */ /* 0x000e220000008800 */
[----:B------:R-:W-:-:S04]  /*bd90*/  @P4 MOV R2, 0x400 ;  /* 0x0000040000024802 */ /* 0x000fc80000000f00 */
[----:B0-----:R-:W-:Y:S01]  /*bda0*/  @P4 LEA R5, R3, R2, 0x18 ;  /* 0x0000000203054211 */ /* 0x001fe200078ec0ff */
[----:B------:R-:W-:-:S03]  /*bdb0*/  IMAD.WIDE.U32 R2, R4, -0x33333333, RZ ;  /* 0xcccccccd04027825 */ /* 0x000fc600078e00ff */
[----:B------:R0:W-:Y:S01]  /*bdc0*/  @P4 SYNCS.ARRIVE.TRANS64.A1T0 RZ, [R5+URZ+0x88], RZ ;  /* 0x000088ff05ff49a7 */ /* 0x0001e2000810003f */
[----:B------:R-:W-:Y:S01]  /*bdd0*/  IMAD.MOV.U32 R2, RZ, RZ, -0x1 ;  /* 0xffffffffff027424 */ /* 0x000fe200078e00ff */
[----:B0-----:R-:W-:Y:S02]  /*bde0*/  SHF.R.U32.HI R5, RZ, 0x2, R3 ;  /* 0x00000002ff057819 */ /* 0x001fe40000011603 */
[----:B------:R-:W-:-:S03]  /*bdf0*/  SEL R3, RZ, 0x1, !P1 ;  /* 0x00000001ff037807 */ /* 0x000fc60004800000 */
[----:B------:R-:W-:Y:S01]  /*be00*/  IMAD R7, R5, -0x5, R4 ;  /* 0xfffffffb05077824 */ /* 0x000fe200078e0204 */
[----:B------:R-:W-:Y:S02]  /*be10*/  LOP3.LUT R0, R0, R3, RZ, 0x3c, !PT ;  /* 0x0000000300007212 */ /* 0x000fe400078e3cff */
[----:B------:R-:W-:Y:S02]  /*be20*/  PRMT R3, RZ, 0x7610, R3 ;  /* 0x00007610ff037816 */ /* 0x000fe40000000003 */
[----:B------:R-:W-:Y:S02]  /*be30*/  @P3 LOP3.LUT R0, R0, 0x1, R5, 0x78, !PT ;  /* 0x0000000100003812 */ /* 0x000fe400078e7805 */
[----:B--2---:R-:W-:-:S04]  /*be40*/  IADD3 R18, P4, R18, R10, RZ ;  /* 0x0000000a12127210 */ /* 0x004fc80007f9e0ff */
[----:B------:R-:W-:Y:S01]  /*be50*/  ISETP.GE.U32.AND P1, PT, R18, UR4, PT ;  /* 0x0000000412007c0c */ /* 0x000fe2000bf26070 */
[----:B------:R-:W-:-:S05]  /*be60*/  IMAD.X R17, R17, 0x1, R23, P4 ;  /* 0x0000000111117824 */ /* 0x000fca00020e0617 */
[----:B------:R-:W-:-:S13]  /*be70*/  ISETP.GE.U32.AND.EX P1, PT, R17, UR5, PT, P1 ;  /* 0x0000000511007c0c */ /* 0x000fda000bf26110 */
[----:B------:R-:W-:Y:S05]  /*be80*/  @P1 BRA `(.L_x_288) ;  /* 0x00000004005c1947 */ /* 0x000fea0003800000 */
[----:B------:R-:W0:Y:S01]  /*be90*/  S2R R11, SR_CTAID.X ;  /* 0x00000000000b7919 */ /* 0x000e220000002500 */
[----:B------:R-:W-:Y:S01]  /*bea0*/  ULDC.64 UR4, c[0x0][0x628] ;  /* 0x00018a0000047ab9 */ /* 0x000fe20000000a00 */
[----:B------:R-:W1:Y:S01]  /*beb0*/  LDC R12, c[0x0][0x144] ;  /* 0x00005100ff0c7b82 */ /* 0x000e620000000800 */
[----:B------:R-:W-:Y:S01]  /*bec0*/  ISETP.NE.U32.AND P1, PT, RZ, UR4, PT ;  /* 0x00000004ff007c0c */ /* 0x000fe2000bf25070 */
[----:B------:R-:W2:Y:S01]  /*bed0*/  S2R R9, SR_CTAID.Y ;  /* 0x0000000000097919 */ /* 0x000ea20000002600 */
[----:B------:R-:W-:Y:S01]  /*bee0*/  ULDC UR6, c[0x0][0x150] ;  /* 0x0000540000067ab9 */ /* 0x000fe20000000800 */
[----:B------:R-:W-:Y:S01]  /*bef0*/  ULDC UR7, c[0x0][0x630] ;  /* 0x00018c0000077ab9 */ /* 0x000fe20000000800 */
[----:B------:R-:W-:Y:S01]  /*bf00*/  ISETP.NE.AND.EX P1, PT, RZ, UR5, PT, P1 ;  /* 0x00000005ff007c0c */ /* 0x000fe2000bf25310 */
[----:B------:R-:W-:Y:S01]  /*bf10*/  IMAD.MOV.U32 R2, RZ, RZ, R18 ;  /* 0x000000ffff027224 */ /* 0x000fe200078e0012 */
[----:B0-----:R-:W-:-:S05]  /*bf20*/  I2FP.F32.U32 R3, R11 ;  /* 0x0000000b00037245 */ /* 0x001fca0000201000 */
[----:B------:R-:W-:Y:S01]  /*bf30*/  FMUL R14, R3, UR6 ;  /* 0x00000006030e7c20 */ /* 0x000fe20008400000 */
[----:B------:R-:W-:-:S05]  /*bf40*/  IMAD.MOV.U32 R3, RZ, RZ, R17 ;  /* 0x000000ffff037224 */ /* 0x000fca00078e0011 */
[----:B--2---:R-:W-:Y:S05]  /*bf50*/  @!P1 BRA `(.L_x_289) ;  /* 0x0000000000289947 */ /* 0x004fea0003800000 */
[----:B------:R-:W-:Y:S02]  /*bf60*/  ULDC UR6, c[0x0][0x634] ;  /* 0x00018d0000067ab9 */ /* 0x000fe40000000800 */
[----:B------:R-:W-:-:S05]  /*bf70*/  IADD3 R3, P1, R18, UR6, RZ ;  /* 0x0000000612037c10 */ /* 0x000fca000ff3e0ff */
[----:B------:R-:W-:-:S04]  /*bf80*/  IMAD.X R13, RZ, RZ, R17, P1 ;  /* 0x000000ffff0d7224 */ /* 0x000fc800008e0611 */
[----:B------:R-:W-:-:S04]  /*bf90*/  IMAD.WIDE.U32 R4, R13, UR4, RZ ;  /* 0x000000040d047c25 */ /* 0x000fc8000f8e00ff */
[----:B------:R-:W-:-:S04]  /*bfa0*/  IMAD.WIDE.U32 R4, P1, R3, UR5, R4 ;  /* 0x0000000503047c25 */ /* 0x000fc8000f820004 */
[----:B------:R-:W-:-:S04]  /*bfb0*/  IMAD.WIDE.U32 R2, R3, UR4, RZ ;  /* 0x0000000403027c25 */ /* 0x000fc8000f8e00ff */
[----:B------:R-:W-:Y:S01]  /*bfc0*/  IMAD.MOV.U32 R2, RZ, RZ, R5 ;  /* 0x000000ffff027224 */ /* 0x000fe200078e0005 */
[----:B------:R-:W-:Y:S01]  /*bfd0*/  IADD3 RZ, P3, R3, R4, RZ ;  /* 0x0000000403ff7210 */ /* 0x000fe20007f7e0ff */
[----:B------:R-:W-:-:S04]  /*bfe0*/  IMAD.X R3, RZ, RZ, RZ, P1 ;  /* 0x000000ffff037224 */ /* 0x000fc800008e06ff */
[----:B------:R-:W-:-:S08]  /*bff0*/  IMAD.WIDE.U32.X R2, R13, UR5, R2, P3 ;  /* 0x000000050d027c25 */ /* 0x000fd000098e0402 */
.L_x_289:
[--C-:B------:R-:W-:Y:S01]  /*c000*/  SHF.R.U64 R10, R2, UR7, R3.reuse ;  /* 0x00000007020a7c19 */ /* 0x100fe20008001203 */
[----:B------:R-:W0:Y:S01]  /*c010*/  F2I.U32.TRUNC.NTZ R14, R14 ;  /* 0x0000000e000e7305 */ /* 0x000e22000020f000 */
[----:B------:R-:W-:Y:S01]  /*c020*/  SHF.R.U32.HI R2, RZ, UR7, R3 ;  /* 0x00000007ff027c19 */ /* 0x000fe20008011603 */
[----:B------:R-:W-:Y:S01]  /*c030*/  ULDC.64 UR4, c[0x0][0x620] ;  /* 0x0001880000047ab9 */ /* 0x000fe20000000a00 */
[----:B------:R-:W-:Y:S01]  /*c040*/  IADD3 R5, P1, RZ, -R10, RZ ;  /* 0x8000000aff057210 */ /* 0x000fe20007f3e0ff */
[----:B------:R-:W-:Y:S01]  /*c050*/  IMAD.MOV.U32 R3, RZ, RZ, R17 ;  /* 0x000000ffff037224 */ /* 0x000fe200078e0011 */
[----:B------:R-:W-:-:S03]  /*c060*/  ULDC.64 UR6, c[0x0][0x640] ;  /* 0x0001900000067ab9 */ /* 0x000fc60000000a00 */
[----:B------:R-:W-:Y:S01]  /*c070*/  IMAD.X R2, RZ, RZ, ~R2, P1 ;  /* 0x000000ffff027224 */ /* 0x000fe200008e0e02 */
[----:B------:R-:W-:-:S03]  /*c080*/  ISETP.NE.U32.AND P1, PT, RZ, UR6, PT ;  /* 0x00000006ff007c0c */ /* 0x000fc6000bf25070 */
[----:B------:R-:W-:Y:S01]  /*c090*/  IMAD R4, R2, UR4, RZ ;  /* 0x0000000402047c24 */ /* 0x000fe2000f8e02ff */
[----:B------:R-:W-:Y:S01]  /*c0a0*/  ISETP.NE.AND.EX P1, PT, RZ, UR7, PT, P1 ;  /* 0x00000007ff007c0c */ /* 0x000fe2000bf25310 */
[----:B------:R-:W-:-:S04]  /*c0b0*/  IMAD.MOV.U32 R2, RZ, RZ, R18 ;  /* 0x000000ffff027224 */ /* 0x000fc800078e0012 */
[----:B------:R-:W-:Y:S01]  /*c0c0*/  IMAD.WIDE.U32 R2, R5, UR4, R2 ;  /* 0x0000000405027c25 */ /* 0x000fe2000f8e0002 */
[----:B------:R-:W-:-:S03]  /*c0d0*/  ULDC UR4, c[0x0][0x618] ;  /* 0x0001860000047ab9 */ /* 0x000fc60000000800 */
[----:B------:R-:W-:Y:S01]  /*c0e0*/  IMAD R5, R5, UR5, R4 ;  /* 0x0000000505057c24 */ /* 0x000fe2000f8e0204 */
[----:B------:R-:W-:Y:S01]  /*c0f0*/  ULDC UR5, c[0x0][0x154] ;  /* 0x0000550000057ab9 */ /* 0x000fe20000000800 */
[----:B0-----:R-:W-:Y:S02]  /*c100*/  IMAD.MOV R4, RZ, RZ, -R14 ;  /* 0x000000ffff047224 */ /* 0x001fe400078e0a0e */
[----:B------:R-:W0:Y:S01]  /*c110*/  LDC R14, c[0x0][0x148] ;  /* 0x00005200ff0e7b82 */ /* 0x000e220000000800 */
[----:B------:R-:W-:Y:S02]  /*c120*/  IMAD.IADD R3, R3, 0x1, R5 ;  /* 0x0000000103037824 */ /* 0x000fe400078e0205 */
[----:B-1----:R-:W-:Y:S01]  /*c130*/  IMAD R11, R12, R4, R11 ;  /* 0x000000040c0b7224 */ /* 0x002fe200078e020b */
[----:B------:R-:W-:Y:S02]  /*c140*/  I2FP.F32.U32 R4, R9 ;  /* 0x0000000900047245 */ /* 0x000fe40000201000 */
[----:B------:R-:W-:-:S02]  /*c150*/  SHF.R.U64 R12, R2, UR4, R3 ;  /* 0x00000004020c7c19 */ /* 0x000fc40008001203 */
[----:B------:R-:W-:Y:S01]  /*c160*/  SHF.R.U32.HI R3, RZ, UR4, R3 ;  /* 0x00000004ff037c19 */ /* 0x000fe20008011603 */
[----:B------:R-:W-:Y:S01]  /*c170*/  FMUL R4, R4, UR5 ;  /* 0x0000000504047c20 */ /* 0x000fe20008400000 */
[----:B------:R-:W-:Y:S02]  /*c180*/  ULDC UR4, c[0x0][0x608] ;  /* 0x0001820000047ab9 */ /* 0x000fe40000000800 */
[--C-:B------:R-:W-:Y:S01]  /*c190*/  SHF.R.U64 R15, R12, UR4, R3.reuse ;  /* 0x000000040c0f7c19 */ /* 0x100fe20008001203 */
[----:B------:R1:W2:Y:S01]  /*c1a0*/  F2I.U32.TRUNC.NTZ R20, R4 ;  /* 0x0000000400147305 */ /* 0x0002a2000020f000 */
[----:B------:R-:W-:Y:S01]  /*c1b0*/  SHF.R.U32.HI R2, RZ, UR4, R3 ;  /* 0x00000004ff027c19 */ /* 0x000fe20008011603 */
[----:B------:R-:W-:-:S03]  /*c1c0*/  ULDC UR4, c[0x0][0x658] ;  /* 0x0001960000047ab9 */ /* 0x000fc60000000800 */
[--C-:B------:R-:W-:Y:S02]  /*c1d0*/  SHF.R.U64 R13, R15, UR4, R2.reuse ;  /* 0x000000040f0d7c19 */ /* 0x100fe40008001202 */
[----:B------:R-:W-:-:S03]  /*c1e0*/  SHF.R.U32.HI R19, RZ, UR4, R2 ;  /* 0x00000004ff137c19 */ /* 0x000fc60008011602 */
[----:B------:R-:W-:Y:S02]  /*c1f0*/  IMAD.MOV.U32 R2, RZ, RZ, R13 ;  /* 0x000000ffff027224 */ /* 0x000fe400078e000d */
[----:B------:R-:W-:Y:S01]  /*c200*/  IMAD.MOV.U32 R3, RZ, RZ, R19 ;  /* 0x000000ffff037224 */ /* 0x000fe200078e0013 */
[----:B-1----:R-:W-:Y:S06]  /*c210*/  @!P1 BRA `(.L_x_290) ;  /* 0x0000000000289947 */ /* 0x002fec0003800000 */
        /* <DEDUP_REMOVED lines=10> */
.L_x_290:
[----:B------:R-:W1:Y:S01]  /*c2c0*/  LDC R4, c[0x0][0x65c] ;  /* 0x00019700ff047b82 */ /* 0x000e620000000800 */
[----:B------:R-:W-:Y:S01]  /*c2d0*/  ULDC UR4, c[0x0][0x648] ;  /* 0x0001920000047ab9 */ /* 0x000fe20000000800 */
[----:B------:R-:W-:Y:S01]  /*c2e0*/  LOP3.LUT R15, R15, UR16, RZ, 0xc0, !PT ;  /* 0x000000100f0f7c12 */ /* 0x000fe2000f8ec0ff */
[----:B--2---:R-:W-:Y:S01]  /*c2f0*/  IMAD.MOV R20, RZ, RZ, -R20 ;  /* 0x000000ffff147224 */ /* 0x004fe200078e0a14 */
[----:B------:R-:W-:Y:S01]  /*c300*/  SHF.R.U64 R2, R2, UR4, R3 ;  /* 0x0000000402027c19 */ /* 0x000fe20008001203 */
[----:B------:R-:W-:Y:S01]  /*c310*/  ULDC UR4, c[0x0][0x638] ;  /* 0x00018e0000047ab9 */ /* 0x000fe20000000800 */
[----:B------:R-:W-:Y:S01]  /*c320*/  LOP3.LUT R12, R12, UR15, RZ, 0xc0, !PT ;  /* 0x0000000f0c0c7c12 */ /* 0x000fe2000f8ec0ff */
[----:B------:R-:W-:Y:S01]  /*c330*/  ULDC UR5, c[0x0][0x610] ;  /* 0x0001840000057ab9 */ /* 0x000fe20000000800 */
[----:B------:R-:W-:Y:S01]  /*c340*/  IMAD.MOV.U32 R3, RZ, RZ, 0x1 ;  /* 0x00000001ff037424 */ /* 0x000fe200078e00ff */
[----:B-1----:R-:W-:Y:S01]  /*c350*/  ISETP.NE.AND P1, PT, R4, 0x1, PT ;  /* 0x000000010400780c */ /* 0x002fe20003f25270 */
[----:B------:R-:W-:-:S02]  /*c360*/  IMAD.MOV R4, RZ, RZ, -R2 ;  /* 0x000000ffff047224 */ /* 0x000fc400078e0a02 */
[----:B------:R-:W-:Y:S02]  /*c370*/  IMAD R2, R2, UR17, R15 ;  /* 0x0000001102027c24 */ /* 0x000fe4000f8e020f */
[----:B------:R-:W-:Y:S01]  /*c380*/  IMAD R13, R4, UR4, R13 ;  /* 0x00000004040d7c24 */ /* 0x000fe2000f8e020d */
[----:B------:R-:W-:-:S07]  /*c390*/  ULDC UR4, c[0x0][0x600] ;  /* 0x0001800000047ab9 */ /* 0x000fce0000000800 */
[----:B0-----:R-:W-:-:S04]  /*c3a0*/  @P1 IMAD R11, R14, R20, R9 ;  /* 0x000000140e0b1224 */ /* 0x001fc800078e0209 */
[----:B------:R-:W-:Y:S02]  /*c3b0*/  IMAD R11, R2, UR5, R11 ;  /* 0x00000005020b7c24 */ /* 0x000fe4000f8e020b */
[----:B------:R-:W-:-:S05]  /*c3c0*/  IMAD R2, R13, UR4, R12 ;  /* 0x000000040d027c24 */ /* 0x000fca000f8e020c */
[----:B------:R-:W-:Y:S02]  /*c3d0*/  SEL R22, R2, R11, !P1 ;  /* 0x0000000b02167207 */ /* 0x000fe40004800000 */
[----:B------:R-:W-:Y:S01]  /*c3e0*/  SEL R19, R11, R2, !P1 ;  /* 0x000000020b137207 */ /* 0x000fe20004800000 */
[----:B------:R-:W-:-:S07]  /*c3f0*/  IMAD.MOV.U32 R2, RZ, RZ, R10 ;  /* 0x000000ffff027224 */ /* 0x000fce00078e000a */
.L_x_288:
[----:B------:R-:W-:Y:S05]  /*c400*/  BSYNC B1 ;  /* 0x0000000000017941 */ /* 0x000fea0003800000 */
.L_x_287:
[----:B------:R-:W-:-:S13]  /*c410*/  LOP3.LUT P1, RZ, R3, 0xff, RZ, 0xc0, !PT ;  /* 0x000000ff03ff7812 */ /* 0x000fda000782c0ff */
[----:B------:R-:W-:Y:S05]  /*c420*/  @P1 BRA `(.L_x_291) ;  /* 0xfffffff400301947 */ /* 0x000fea000383ffff */
[----:B------:R-:W-:Y:S05]  /*c430*/  BSYNC B0 ;  /* 0x0000000000007941 */ /* 0x000fea0003800000 */
.L_x_279:
[----:B------:R-:W-:-:S03]  /*c440*/  UMOV UR4, 0xffffffff ;  /* 0xffffffff00047882 */ /* 0x000fc60000000000 */
[----:B------:R-:W-:Y:S05]  /*c450*/  BRA.DIV UR4, `(.L_x_292) ;  /* 0x0000000604647947 */ /* 0x000fea000b800000 */
[----:B------:R-:W-:-:S13]  /*c460*/  ELECT P6, URZ, PT ;  /* 0x00000000003f782f */ /* 0x000fda00038c0000 */
.L_x_309:
[----:B------:R-:W-:Y:S04]  /*c470*/  BSSY B0, `(.L_x_293) ;  /* 0x0000034000007945 */ /* 0x000fe80003800000 */
[----:B------:R-:W-:Y:S05]  /*c480*/  @!P6 BRA `(.L_x_294) ;  /* 0x0000000000c8e947 */ /* 0x000fea0003800000 */
[----:B------:R-:W-:-:S04]  /*c490*/  LOP3.LUT R16, R16, 0x2, RZ, 0xfc, !PT ;  /* 0x0000000210107812 */ /* 0x000fc800078efcff */
[----:B------:R-:W-:-:S13]  /*c4a0*/  ISETP.NE.AND P0, PT, R16, 0x3, PT ;  /* 0x000000031000780c */ /* 0x000fda0003f05270 */
[----:B------:R-:W-:Y:S05]  /*c4b0*/  @!P0 BRA `(.L_x_295) ;  /* 0x0000000000048947 */ /* 0x000fea0003800000 */
[----:B------:R-:W-:Y:S01]  /*c4c0*/  BPT.TRAP 0x1 ;  /* 0x000000040000795c */ /* 0x000fe20000300000 */
.L_x_295:
[----:B------:R-:W0:Y:S01]  /*c4d0*/  S2R R3, SR_CgaCtaId ;  /* 0x0000000000037919 */ /* 0x000e220000008800 */
[----:B------:R-:W-:Y:S02]  /*c4e0*/  MOV R2, 0x400 ;  /* 0x0000040000027802 */ /* 0x000fe40000000f00 */
[----:B------:R-:W-:Y:S02]  /*c4f0*/  SHF.L.U32 R4, R0, 0x1f, RZ ;  /* 0x0000001f00047819 */ /* 0x000fe400000006ff */
[----:B0-----:R-:W-:-:S05]  /*c500*/  LEA R2, R3, R2, 0x18 ;  /* 0x0000000203027211 */ /* 0x001fca00078ec0ff */
[----:B------:R-:W-:-:S04]  /*c510*/  VIADD R2, R2, 0x28 ;  /* 0x0000002802027836 */ /* 0x000fc80000000000 */
[C---:B------:R-:W-:Y:S02]  /*c520*/  IMAD R9, R7.reuse, 0x8, R2 ;  /* 0x0000000807097824 */ /* 0x040fe400078e0202 */
[----:B------:R-:W-:Y:S02]  /*c530*/  VIADD R7, R7, 0x1 ;  /* 0x0000000107077836 */ /* 0x000fe40000000000 */
[----:B------:R-:W0:Y:S03]  /*c540*/  SYNCS.PHASECHK.TRANS64.TRYWAIT P0, [R9+URZ], R4 ;  /* 0x00000004090075a7 */ /* 0x000e26000800017f */
[----:B------:R-:W-:-:S04]  /*c550*/  ISETP.NE.AND P1, PT, R7, 0x5, PT ;  /* 0x000000050700780c */ /* 0x000fc80003f25270 */
[----:B------:R-:W-:Y:S02]  /*c560*/  SEL R3, RZ, 0x1, P1 ;  /* 0x00000001ff037807 */ /* 0x000fe40000800000 */
[----:B------:R-:W-:Y:S02]  /*c570*/  SEL R7, R7, RZ, P1 ;  /* 0x000000ff07077207 */ /* 0x000fe40000800000 */
[----:B------:R-:W-:-:S03]  /*c580*/  LOP3.LUT R6, R0, R3, RZ, 0x3c, !PT ;  /* 0x0000000300067212 */ /* 0x000fc600078e3cff */
[----:B------:R-:W-:Y:S01]  /*c590*/  IMAD R8, R7, 0x8, R2 ;  /* 0x0000000807087824 */ /* 0x000fe200078e0202 */
[----:B------:R-:W-:Y:S01]  /*c5a0*/  SHF.L.U32 R5, R6, 0x1f, RZ ;  /* 0x0000001f06057819 */ /* 0x000fe200000006ff */
[----:B0-----:R-:W-:Y:S06]  /*c5b0*/  @!P0 BRA `(.L_x_296) ;  /* 0x00000004002c8947 */ /* 0x001fec0003800000 */
.L_x_310:
[----:B------:R-:W1:Y:S01]  /*c5c0*/  SYNCS.PHASECHK.TRANS64.TRYWAIT P0, [R8+URZ], R5 ;  /* 0x00000005080075a7 */ /* 0x000e62000800017f */
[----:B------:R-:W-:-:S05]  /*c5d0*/  VIADD R0, R7, 0x1 ;  /* 0x0000000107007836 */ /* 0x000fca0000000000 */
[----:B------:R-:W-:-:S04]  /*c5e0*/  ISETP.NE.AND P1, PT, R0, 0x5, PT ;  /* 0x000000050000780c */ /* 0x000fc80003f25270 */
[----:B------:R-:W-:Y:S02]  /*c5f0*/  SEL R3, RZ, 0x1, P1 ;  /* 0x00000001ff037807 */ /* 0x000fe40000800000 */
[----:B------:R-:W-:Y:S02]  /*c600*/  SEL R7, R0, RZ, P1 ;  /* 0x000000ff00077207 */ /* 0x000fe40000800000 */
[----:B------:R-:W-:-:S03]  /*c610*/  LOP3.LUT R6, R6, R3, RZ, 0x3c, !PT ;  /* 0x0000000306067212 */ /* 0x000fc600078e3cff */
[----:B0-----:R-:W-:Y:S01]  /*c620*/  IMAD R9, R7, 0x8, R2 ;  /* 0x0000000807097824 */ /* 0x001fe200078e0202 */
[----:B------:R-:W-:Y:S01]  /*c630*/  SHF.L.U32 R4, R6, 0x1f, RZ ;  /* 0x0000001f06047819 */ /* 0x000fe200000006ff */
[----:B-1----:R-:W-:Y:S06]  /*c640*/  @!P0 BRA `(.L_x_297) ;  /* 0x00000004001c8947 */ /* 0x002fec0003800000 */
.L_x_311:
[----:B------:R-:W1:Y:S01]  /*c650*/  SYNCS.PHASECHK.TRANS64.TRYWAIT P0, [R9+URZ], R4 ;  /* 0x00000004090075a7 */ /* 0x000e62000800017f */
[----:B------:R-:W-:-:S05]  /*c660*/  VIADD R0, R7, 0x1 ;  /* 0x0000000107007836 */ /* 0x000fca0000000000 */
[----:B------:R-:W-:-:S04]  /*c670*/  ISETP.NE.AND P1, PT, R0, 0x5, PT ;  /* 0x000000050000780c */ /* 0x000fc80003f25270 */
[----:B------:R-:W-:Y:S02]  /*c680*/  SEL R3, RZ, 0x1, P1 ;  /* 0x00000001ff037807 */ /* 0x000fe40000800000 */
[----:B------:R-:W-:Y:S02]  /*c690*/  SEL R7, R0, RZ, P1 ;  /* 0x000000ff00077207 */ /* 0x000fe40000800000 */
[----:B------:R-:W-:-:S03]  /*c6a0*/  LOP3.LUT R11, R6, R3, RZ, 0x3c, !PT ;  /* 0x00000003060b7212 */ /* 0x000fc600078e3cff */
[----:B------:R-:W-:Y:S01]  /*c6b0*/  IMAD R6, R7, 0x8, R2 ;  /* 0x0000000807067824 */ /* 0x000fe200078e0202 */
[----:B0-----:R-:W-:Y:S01]  /*c6c0*/  SHF.L.U32 R5, R11, 0x1f, RZ ;  /* 0x0000001f0b057819 */ /* 0x001fe200000006ff */
[----:B-1----:R-:W-:Y:S06]  /*c6d0*/  @!P0 BRA `(.L_x_298) ;  /* 0x00000004000c8947 */ /* 0x002fec0003800000 */
.L_x_312:
[----:B------:R-:W1:Y:S01]  /*c6e0*/  SYNCS.PHASECHK.TRANS64.TRYWAIT P0, [R6+URZ], R5 ;  /* 0x00000005060075a7 */ /* 0x000e62000800017f */
[----:B------:R-:W-:-:S05]  /*c6f0*/  VIADD R0, R7, 0x1 ;  /* 0x0000000107007836 */ /* 0x000fca0000000000 */
[----:B------:R-:W-:-:S04]  /*c700*/  ISETP.NE.AND P1, PT, R0, 0x5, PT ;  /* 0x000000050000780c */ /* 0x000fc80003f25270 */
[----:B0-----:R-:W-:Y:S02]  /*c710*/  SEL R4, RZ, 0x1, P1 ;  /* 0x00000001ff047807 */ /* 0x001fe40000800000 */
[----:B------:R-:W-:Y:S02]  /*c720*/  SEL R3, R0, RZ, P1 ;  /* 0x000000ff00037207 */ /* 0x000fe40000800000 */
[----:B------:R-:W-:Y:S01]  /*c730*/  LOP3.LUT R0, R11, R4, RZ, 0x3c, !PT ;  /* 0x000000040b007212 */ /* 0x000fe200078e3cff */
[----:B-1----:R-:W-:Y:S06]  /*c740*/  @!P0 BRA `(.L_x_299) ;  /* 0x0000000400048947 */ /* 0x002fec0003800000 */
.L_x_313:
[----:B------:R-:W-:Y:S01]  /*c750*/  IMAD R3, R3, 0x8, R2 ;  /* 0x0000000803037824 */ /* 0x000fe200078e0202 */
[----:B------:R-:W-:-:S07]  /*c760*/  SHF.L.U32 R0, R0, 0x1f, RZ ;  /* 0x0000001f00007819 */ /* 0x000fce00000006ff */
.L_x_300:
[----:B-1----:R1:W2:Y:S02]  /*c770*/  SYNCS.PHASECHK.TRANS64.TRYWAIT P0, [R3+URZ], R0 ;  /* 0x00000000030075a7 */ /* 0x0022a4000800017f */
[----:B--2---:R-:W-:Y:S05]  /*c780*/  @!P0 NANOSLEEP.SYNCS 0x989680 ;  /* 0x009896800000895d */ /* 0x004fea0003900000 */
[----:B------:R-:W2:Y:S02]  /*c790*/  @!P0 SYNCS.PHASECHK.TRANS64 P0, [R3+URZ], R0 ;  /* 0x00000000030085a7 */ /* 0x000ea4000800007f */
[----:B--2---:R-:W-:Y:S05]  /*c7a0*/  @!P0 BRA `(.L_x_300) ;  /* 0xfffffffc00f08947 */ /* 0x004fea000383ffff */
.L_x_294:
[----:B------:R-:W-:Y:S05]  /*c7b0*/  BSYNC B0 ;  /* 0x0000000000007941 */ /* 0x000fea0003800000 */
.L_x_293:
[----:B------:R-:W-:Y:S05]  /*c7c0*/  EXIT ;  /* 0x000000000000794d */ /* 0x000fea0003800000 */
.L_x_15:
[----:B-1----:R1:W2:Y:S02]  /*c7d0*/  SYNCS.PHASECHK.TRANS64.TRYWAIT P0, [R151+URZ], R0 ;  /* 0x00000000970075a7 */ /* 0x0022a4000800017f */
[----:B--2---:R-:W-:Y:S05]  /*c7e0*/  @!P0 NANOSLEEP.SYNCS 0x989680 ;  /* 0x009896800000895d */ /* 0x004fea0003900000 */
[----:B------:R-:W2:Y:S02]  /*c7f0*/  @!P0 SYNCS.PHASECHK.TRANS64 P0, [R151+URZ], R0 ;  /* 0x00000000970085a7 */ /* 0x000ea4000800007f */
[----:B--2---:R-:W-:Y:S05]  /*c800*/  @!P0 BRA `(.L_x_15) ;  /* 0xfffffffc00f08947 */ /* 0x004fea000383ffff */
[----:B------:R-:W-:Y:S05]  /*c810*/  BRA `(.L_x_301) ;  /* 0xffffff4c001c7947 */ /* 0x000fea000383ffff */
.L_x_20:
[----:B--2---:R2:W3:Y:S02]  /*c820*/  SYNCS.PHASECHK.TRANS64.TRYWAIT P1, [R3+URZ], R0 ;  /* 0x00000000030075a7 */ /* 0x0044e4000802017f */
[----:B---3--:R-:W-:Y:S05]  /*c830*/  @!P1 NANOSLEEP.SYNCS 0x989680 ;  /* 0x009896800000995d */ /* 0x008fea0003900000 */
[----:B------:R-:W3:Y:S02]  /*c840*/  @!P1 SYNCS.PHASECHK.TRANS64 P1, [R3+URZ], R0 ;  /* 0x00000000030095a7 */ /* 0x000ee4000802007f */
[----:B---3--:R-:W-:Y:S05]  /*c850*/  @!P1 BRA `(.L_x_20) ;  /* 0xfffffffc00f09947 */ /* 0x008fea000383ffff */
[----:B------:R-:W-:Y:S05]  /*c860*/  BRA `(.L_x_19) ;  /* 0xffffff4c008c7947 */ /* 0x000fea000383ffff */
.L_x_25:
[----:B--2---:R-:W-:-:S04]  /*c870*/  IMAD.U32 R4, RZ, RZ, UR8 ;  /* 0x00000008ff047e24 */ /* 0x004fc8000f8e00ff */
[----:B------:R2:W3:Y:S03]  /*c880*/  SYNCS.PHASECHK.TRANS64.TRYWAIT P1, [R4+URZ], R3 ;  /* 0x00000003040075a7 */ /* 0x0004e6000802017f */
[----:B---3--:R-:W-:Y:S05]  /*c890*/  @!P1 NANOSLEEP.SYNCS 0x989680 ;  /* 0x009896800000995d */ /* 0x008fea0003900000 */
[----:B------:R-:W3:Y:S02]  /*c8a0*/  @!P1 SYNCS.PHASECHK.TRANS64 P1, [R4+URZ], R3 ;  /* 0x00000003040095a7 */ /* 0x000ee4000802007f */
[----:B---3--:R-:W-:Y:S05]  /*c8b0*/  @!P1 BRA `(.L_x_25) ;  /* 0xfffffffc00ec9947 */ /* 0x008fea000383ffff */
[----:B------:R-:W-:Y:S05]  /*c8c0*/  BRA `(.L_x_24) ;  /* 0xffffff6800187947 */ /* 0x000fea000383ffff */
.L_x_31:
[----:B-1----:R1:W2:Y:S02]  /*c8d0*/  SYNCS.PHASECHK.TRANS64.TRYWAIT P0, [R151+URZ+0x10], R0 ;  /* 0x00001000970075a7 */ /* 0x0022a4000800017f */
[----:B--2---:R-:W-:Y:S05]  /*c8e0*/  @!P0 NANOSLEEP.SYNCS 0x989680 ;  /* 0x009896800000895d */ /* 0x004fea0003900000 */
[----:B------:R-:W2:Y:S02]  /*c8f0*/  @!P0 SYNCS.PHASECHK.TRANS64 P0, [R151+URZ+0x10], R0 ;  /* 0x00001000970085a7 */ /* 0x000ea4000800007f */
[----:B--2---:R-:W-:Y:S05]  /*c900*/  @!P0 BRA `(.L_x_31) ;  /* 0xfffffffc00f08947 */ /* 0x004fea000383ffff */
[----:B------:R-:W-:Y:S05]  /*c910*/  BRA `(.L_x_302) ;  /* 0xffffff8000a87947 */ /* 0x000fea000383ffff */
.L_x_280:
[----:B------:R-:W-:Y:S01]  /*c920*/  BSSY B1, `(.L_x_303) ;  /* 0x0000006000017945 */ /* 0x000fe20003800000 */
[----:B------:R-:W-:-:S07]  /*c930*/  IMAD.MOV.U32 R15, RZ, RZ, -0x1 ;  /* 0xffffffffff0f7424 */ /* 0x000fce00078e00ff */
[----:B-----5:R-:W-:Y:S05]  /*c940*/  WARPSYNC.COLLECTIVE R15, `(.L_x_304) ;  /* 0x000000000f0c7348 */ /* 0x020fea0003c00000 */
[----:B------:R-:W-:Y:S02]  /*c950*/  ELECT P6, UR62, PT ;  /* 0x00000000003e782f */ /* 0x000fe400038c0000 */
[----:B------:R-:W-:Y:S01]  /*c960*/  MOV R14, UR62 ;  /* 0x0000003e000e7c02 */ /* 0x000fe20008000f00 */
[----:B-----5:R-:W-:Y:S10]  /*c970*/  ENDCOLLECTIVE ;  /* 0x000000000000791b */ /* 0x020ff40003800000 */
.L_x_304:
[----:B------:R-:W-:Y:S05]  /*c980*/  BSYNC B1 ;  /* 0x0000000000017941 */ /* 0x000fea0003800000 */
.L_x_303:
[----:B------:R-:W-:Y:S05]  /*c990*/  BRA `(.L_x_305) ;  /* 0xffffffec00e07947 */ /* 0x000fea000383ffff */
.L_x_283:
[----:B0-----:R0:W1:Y:S02]  /*c9a0*/  SYNCS.PHASECHK.TRANS64.TRYWAIT P1, [R10+URZ+0x28], R5 ;  /* 0x000028050a0075a7 */ /* 0x001064000802017f */
[----:B-1----:R-:W-:Y:S05]  /*c9b0*/  @!P1 NANOSLEEP.SYNCS 0x989680 ;  /* 0x009896800000995d */ /* 0x002fea0003900000 */
[----:B------:R-:W1:Y:S02]  /*c9c0*/  @!P1 SYNCS.PHASECHK.TRANS64 P1, [R10+URZ+0x28], R5 ;  /* 0x000028050a0095a7 */ /* 0x000e64000802007f */
[----:B-1----:R-:W-:Y:S05]  /*c9d0*/  @!P1 BRA `(.L_x_283) ;  /* 0xfffffffc00f09947 */ /* 0x002fea000383ffff */
[----:B------:R-:W-:Y:S05]  /*c9e0*/  BRA `(.L_x_306) ;  /* 0xfffffff000147947 */ /* 0x000fea000383ffff */
.L_x_292:
[----:B------:R-:W-:Y:S01]  /*c9f0*/  BSSY B0, `(.L_x_307) ;  /* 0x0000006000007945 */ /* 0x000fe20003800000 */
[----:B------:R-:W-:-:S07]  /*ca00*/  IMAD.MOV.U32 R15, RZ, RZ, -0x1 ;  /* 0xffffffffff0f7424 */ /* 0x000fce00078e00ff */
[----:B-----5:R-:W-:Y:S05]  /*ca10*/  WARPSYNC.COLLECTIVE R15, `(.L_x_308) ;  /* 0x000000000f0c7348 */ /* 0x020fea0003c00000 */
[----:B------:R-:W-:Y:S02]  /*ca20*/  ELECT P6, UR62, PT ;  /* 0x00000000003e782f */ /* 0x000fe400038c0000 */
[----:B------:R-:W-:Y:S01]  /*ca30*/  MOV R14, UR62 ;  /* 0x0000003e000e7c02 */ /* 0x000fe20008000f00 */
[----:B-----5:R-:W-:Y:S10]  /*ca40*/  ENDCOLLECTIVE ;  /* 0x000000000000791b */ /* 0x020ff40003800000 */
.L_x_308:
[----:B------:R-:W-:Y:S05]  /*ca50*/  BSYNC B0 ;  /* 0x0000000000007941 */ /* 0x000fea0003800000 */
.L_x_307:
[----:B------:R-:W-:Y:S05]  /*ca60*/  BRA `(.L_x_309) ;  /* 0xfffffff800807947 */ /* 0x000fea000383ffff */
.L_x_296:
[----:B0-----:R0:W1:Y:S02]  /*ca70*/  SYNCS.PHASECHK.TRANS64.TRYWAIT P0, [R9+URZ], R4 ;  /* 0x00000004090075a7 */ /* 0x001064000800017f */
[----:B-1----:R-:W-:Y:S05]  /*ca80*/  @!P0 NANOSLEEP.SYNCS 0x989680 ;  /* 0x009896800000895d */ /* 0x002fea0003900000 */
[----:B------:R-:W1:Y:S02]  /*ca90*/  @!P0 SYNCS.PHASECHK.TRANS64 P0, [R9+URZ], R4 ;  /* 0x00000004090085a7 */ /* 0x000e64000800007f */
[----:B-1----:R-:W-:Y:S05]  /*caa0*/  @!P0 BRA `(.L_x_296) ;  /* 0xfffffffc00f08947 */ /* 0x002fea000383ffff */
[----:B------:R-:W-:Y:S05]  /*cab0*/  BRA `(.L_x_310) ;  /* 0xfffffff800c07947 */ /* 0x000fea000383ffff */
.L_x_297:
[----:B0-----:R0:W1:Y:S02]  /*cac0*/  SYNCS.PHASECHK.TRANS64.TRYWAIT P0, [R8+URZ], R5 ;  /* 0x00000005080075a7 */ /* 0x001064000800017f */
[----:B-1----:R-:W-:Y:S05]  /*cad0*/  @!P0 NANOSLEEP.SYNCS 0x989680 ;  /* 0x009896800000895d */ /* 0x002fea0003900000 */
[----:B------:R-:W1:Y:S02]  /*cae0*/  @!P0 SYNCS.PHASECHK.TRANS64 P0, [R8+URZ], R5 ;  /* 0x00000005080085a7 */ /* 0x000e64000800007f */
[----:B-1----:R-:W-:Y:S05]  /*caf0*/  @!P0 BRA `(.L_x_297) ;  /* 0xfffffffc00f08947 */ /* 0x002fea000383ffff */
[----:B------:R-:W-:Y:S05]  /*cb00*/  BRA `(.L_x_311) ;  /* 0xfffffff800d07947 */ /* 0x000fea000383ffff */
.L_x_298:
[----:B0-----:R0:W1:Y:S02]  /*cb10*/  SYNCS.PHASECHK.TRANS64.TRYWAIT P0, [R9+URZ], R4 ;  /* 0x00000004090075a7 */ /* 0x001064000800017f */
[----:B-1----:R-:W-:Y:S05]  /*cb20*/  @!P0 NANOSLEEP.SYNCS 0x989680 ;  /* 0x009896800000895d */ /* 0x002fea0003900000 */
[----:B------:R-:W1:Y:S02]  /*cb30*/  @!P0 SYNCS.PHASECHK.TRANS64 P0, [R9+URZ], R4 ;  /* 0x00000004090085a7 */ /* 0x000e64000800007f */
[----:B-1----:R-:W-:Y:S05]  /*cb40*/  @!P0 BRA `(.L_x_298) ;  /* 0xfffffffc00f08947 */ /* 0x002fea000383ffff */
[----:B------:R-:W-:Y:S05]  /*cb50*/  BRA `(.L_x_312) ;  /* 0xfffffff800e07947 */ /* 0x000fea000383ffff */
.L_x_299:
[----:B0-----:R0:W1:Y:S02]  /*cb60*/  SYNCS.PHASECHK.TRANS64.TRYWAIT P0, [R6+URZ], R5 ;  /* 0x00000005060075a7 */ /* 0x001064000800017f */
[----:B-1----:R-:W-:Y:S05]  /*cb70*/  @!P0 NANOSLEEP.SYNCS 0x989680 ;  /* 0x009896800000895d */ /* 0x002fea0003900000 */
[----:B------:R-:W1:Y:S02]  /*cb80*/  @!P0 SYNCS.PHASECHK.TRANS64 P0, [R6+URZ], R5 ;  /* 0x00000005060085a7 */ /* 0x000e64000800007f */
[----:B-1----:R-:W-:Y:S05]  /*cb90*/  @!P0 BRA `(.L_x_299) ;  /* 0xfffffffc00f08947 */ /* 0x002fea000383ffff */
[----:B------:R-:W-:Y:S05]  /*cba0*/  BRA `(.L_x_313) ;  /* 0xfffffff800e87947 */ /* 0x000fea000383ffff */
.L_x_314:
[----:B------:R-:W-:-:S00]  /*cbb0*/  BRA `(.L_x_314) ;  /* 0xfffffffc00fc7947 */ /* 0x000fc0000383ffff */
[----:B------:R-:W-:-:S00]  /*cbc0*/  NOP ;  /* 0x0000000000007918 */ /* 0x000fc00000000000 */
        /* <DEDUP_REMOVED lines=11> */
.L_x_315:


//--------------------- .nv.global.init           --------------------------
	.section	.nv.global.init,"aw",@progbits
.nv.global.init:
	.type		$str$22,@object
	.size		$str$22,($str$23 - $str$22)
$str$22:
        /*0000*/ 	.byte	0x6b, 0x5f, 0x74, 0x69, 0x6c, 0x65, 0x5f, 0x63, 0x6f, 0x75, 0x6e, 0x74, 0x20, 0x3e, 0x3d, 0x20
        /*0010*/ 	.byte	0x31, 0x00
	.type		$str$23,@object
	.size		$str$23,(__unnamed_1 - $str$23)
$str$23:
        /*0012*/ 	.byte	0x2f, 0x74, 0x6d, 0x70, 0x2f, 0x63, 0x75, 0x74, 0x6c, 0x61, 0x73, 0x73, 0x5f, 0x73, 0x77, 0x65
        /*0022*/ 	.byte	0x65, 0x70, 0x5f, 0x73, 0x72, 0x63, 0x2f, 0x69, 0x6e, 0x63, 0x6c, 0x75, 0x64, 0x65, 0x2f, 0x63
        /*0032*/ 	.byte	0x75, 0x74, 0x6c, 0x61, 0x73, 0x73, 0x2f, 0x67, 0x65, 0x6d, 0x6d, 0x2f, 0x63, 0x6f, 0x6c, 0x6c
        /*0042*/ 	.byte	0x65, 0x63, 0x74, 0x69, 0x76, 0x65, 0x2f, 0x73, 0x6d, 0x39, 0x30, 0x5f, 0x6d, 0x6d, 0x61, 0x5f
        /*0052*/ 	.byte	0x74, 0x6d, 0x61, 0x5f, 0x67, 0x6d, 0x6d, 0x61, 0x5f, 0x73, 0x73, 0x5f, 0x77, 0x61, 0x72, 0x70
        /*0062*/ 	.byte	0x73, 0x70, 0x65, 0x63, 0x69, 0x61, 0x6c, 0x69, 0x7a, 0x65, 0x64, 0x2e, 0x68, 0x70, 0x70, 0x00
	.type		__unnamed_1,@object
	.size		__unnamed_1,(.L_0 - __unnamed_1)
__unnamed_1:
        /*0072*/ 	.byte	0x76, 0x6f, 0x69, 0x64, 0x20, 0x63, 0x75, 0x74, 0x6c, 0x61, 0x73, 0x73, 0x3a, 0x3a, 0x67, 0x65
        /* <DEDUP_REMOVED lines=172> */
.L_0:


//--------------------- .nv.shared._ZN7cutlass13device_kernelINS_4gemm6kernel13GemmUniversalIN4cute5tupleIJiiiiEEENS1_10collective13CollectiveMmaINS1_34MainloopSm90TmaGmmaWarpSpecializedILi5ENS5_IJNS4_1CILi1EEESB_SB_EEENS1_32KernelTmaWarpSpecializedPingpongEEENS5_IJNSA_ILi64EEENSA_ILi240EEENSA_ILi128EEEEEEaNS5_IJlSB_lEEEaSJ_NS4_8TiledMMAINS4_8MMA_AtomIJNS4_4SM904GMMA26MMA_64x16x32_S32S8S8_SS_TNEEEENS4_6LayoutISC_NS5_IJNSA_ILi0EEESR_SR_EEEEENS5_IJNS4_10UnderscoreESU_SU_EEEEENS4_13SM90_TMA_LOADENS4_14ComposedLayoutINS4_7SwizzleILi3ELi4ELi3EEENS4_18smem_ptr_flag_bitsILi8EEENSQ_INS5_IJNSA_ILi8EEESH_EEENS5_IJSH_SB_EEEEEEEvNS4_8identityESX_S17_vS18_EENS_8epilogue10collective6detail29Sm90TmaWarpSpecializedAdapterINS1B_15DefaultEpilogueIaSJ_SJ_NS1A_6thread17LinearCombinationIaLi1EiiLNS1F_9ScaleType4KindE0ELNS_15FloatRoundStyleE2EaEENS1_15EpilogueDefaultEEEEEvvEEEEvNT_6ParamsE --------------------------
	.section	.nv.shared._ZN7cutlass13device_kernelINS_4gemm6kernel13GemmUniversalIN4cute5tupleIJiiiiEEENS1_10collective13CollectiveMmaINS1_34MainloopSm90TmaGmmaWarpSpecializedILi5ENS5_IJNS4_1CILi1EEESB_SB_EEENS1_32KernelTmaWarpSpecializedPingpongEEENS5_IJNSA_ILi64EEENSA_ILi240EEENSA_ILi128EEEEEEaNS5_IJlSB_lEEEaSJ_NS4_8TiledMMAINS4_8MMA_AtomIJNS4_4SM904GMMA26MMA_64x16x32_S32S8S8_SS_TNEEEENS4_6LayoutISC_NS5_IJNSA_ILi0EEESR_SR_EEEEENS5_IJNS4_10UnderscoreESU_SU_EEEEENS4_13SM90_TMA_LOADENS4_14ComposedLayoutINS4_7SwizzleILi3ELi4ELi3EEENS4_18smem_ptr_flag_bitsILi8EEENSQ_INS5_IJNSA_ILi8EEESH_EEENS5_IJSH_SB_EEEEEEEvNS4_8identityESX_S17_vS18_EENS_8epilogue10collective6detail29Sm90TmaWarpSpecializedAdapterINS1B_15DefaultEpilogueIaSJ_SJ_NS1A_6thread17LinearCombinationIaLi1EiiLNS1F_9ScaleType4KindE0ELNS_15FloatRoundStyleE2EaEENS1_15EpilogueDefaultEEEEEvvEEEEvNT_6ParamsE,"aw",@nobits
	.sectionflags	@""
	.align	16
	.zero		1024


//--------------------- .nv.shared.reserved.0     --------------------------
	.section	.nv.shared.reserved.0,"aw",@nobits
	.weak		__nv_reservedSMEM_offset_0_alias
	.size		__nv_reservedSMEM_offset_0_alias, 0, 0
	.other		__nv_reservedSMEM_offset_0_alias,@"STO_CUDA_RESERVED_SHARED STV_DEFAULT"
__nv_reservedSMEM_offset_0_alias:
	.zero		0


//--------------------- .nv.global                --------------------------
	.section	.nv.global,"aw",@nobits
.nv.global:
	.type		_ZN39_INTERNAL_9d5a1824_4_k_cu_dccf360d_66034cute1_E,@object
	.size		_ZN39_INTERNAL_9d5a1824_4_k_cu_dccf360d_66034cute1_E,(_ZN39_INTERNAL_9d5a1824_4_k_cu_dccf360d_66034cuda3std3__45__cpo6cbeginE - _ZN39_INTERNAL_9d5a1824_4_k_cu_dccf360d_66034cute1_E)
_ZN39_INTERNAL_9d5a1824_4_k_cu_dccf360d_66034cute1_E:
	.zero		1
	.type		_ZN39_INTERNAL_9d5a1824_4_k_cu_dccf360d_66034cuda3std3__45__cpo6cbeginE,@object
	.size		_ZN39_INTERNAL_9d5a1824_4_k_cu_dccf360d_66034cuda3std3__45__cpo6cbeginE,(_ZN39_INTERNAL_9d5a1824_4_k_cu_dccf360d_66034cuda3std3__48in_placeE - _ZN39_INTERNAL_9d5a1824_4_k_cu_dccf360d_66034cuda3std3__45__cpo6cbeginE)
_ZN39_INTERNAL_9d5a1824_4_k_cu_dccf360d_66034cuda3std3__45__cpo6cbeginE:
	.zero		1
	.type		_ZN39_INTERNAL_9d5a1824_4_k_cu_dccf360d_66034cuda3std3__48in_placeE,@object
	.size		_ZN39_INTERNAL_9d5a1824_4_k_cu_dccf360d_66034cuda3std3__48in_placeE,(_ZN39_INTERNAL_9d5a1824_4_k_cu_dccf360d_66034cuda3std6ranges3__45__cpo9iter_moveE - _ZN39_INTERNAL_9d5a1824_4_k_cu_dccf360d_66034cuda3std3__48in_placeE)
_ZN39_INTERNAL_9d5a1824_4_k_cu_dccf360d_66034cuda3std3__48in_placeE:
	.zero		1
	.type		_ZN39_INTERNAL_9d5a1824_4_k_cu_dccf360d_66034cuda3std6ranges3__45__cpo9iter_moveE,@object
	.size		_ZN39_INTERNAL_9d5a1824_4_k_cu_dccf360d_66034cuda3std6ranges3__45__cpo9iter_moveE,(_ZN39_INTERNAL_9d5a1824_4_k_cu_dccf360d_66034cuda3std3__45__cpo5beginE - _ZN39_INTERNAL_9d5a1824_4_k_cu_dccf360d_66034cuda3std6ranges3__45__cpo9iter_moveE)
_ZN39_INTERNAL_9d5a1824_4_k_cu_dccf360d_66034cuda3std6ranges3__45__cpo9iter_moveE:
	.zero		1
	.type		_ZN39_INTERNAL_9d5a1824_4_k_cu_dccf360d_66034cuda3std3__45__cpo5beginE,@object
	.size		_ZN39_INTERNAL_9d5a1824_4_k_cu_dccf360d_66034cuda3std3__45__cpo5beginE,(_ZN39_INTERNAL_9d5a1824_4_k_cu_dccf360d_66034cuda3std3__441_GLOBAL__N__9d5a1824_4_k_cu_dccf360d_66036ignoreE - _ZN39_INTERNAL_9d5a1824_4_k_cu_dccf360d_66034cuda3std3__45__cpo5beginE)
_ZN39_INTERNAL_9d5a1824_4_k_cu_dccf360d_66034cuda3std3__45__cpo5beginE:
	.zero		1
	.type		_ZN39_INTERNAL_9d5a1824_4_k_cu_dccf360d_66034cuda3std3__441_GLOBAL__N__9d5a1824_4_k_cu_dccf360d_66036ignoreE,@object
	.size		_ZN39_INTERNAL_9d5a1824_4_k_cu_dccf360d_66034cuda3std3__441_GLOBAL__N__9d5a1824_4_k_cu_dccf360d_66036ignoreE,(_ZN39_INTERNAL_9d5a1824_4_k_cu_dccf360d_66034cute7productE - _ZN39_INTERNAL_9d5a1824_4_k_cu_dccf360d_66034cuda3std3__441_GLOBAL__N__9d5a1824_4_k_cu_dccf360d_66036ignoreE)
_ZN39_INTERNAL_9d5a1824_4_k_cu_dccf360d_66034cuda3std3__441_GLOBAL__N__9d5a1824_4_k_cu_dccf360d_66036ignoreE:
	.zero		1
	.type		_ZN39_INTERNAL_9d5a1824_4_k_cu_dccf360d_66034cute7productE,@object
	.size		_ZN39_INTERNAL_9d5a1824_4_k_cu_dccf360d_66034cute7productE,(_ZN39_INTERNAL_9d5a1824_4_k_cu_dccf360d_66034cuda3std3__45__cpo3endE - _ZN39_INTERNAL_9d5a1824_4_k_cu_dccf360d_66034cute7productE)
_ZN39_INTERNAL_9d5a1824_4_k_cu_dccf360d_66034cute7productE:
	.zero		1
	.type		_ZN39_INTERNAL_9d5a1824_4_k_cu_dccf360d_66034cuda3std3__45__cpo3endE,@object
	.size		_ZN39_INTERNAL_9d5a1824_4_k_cu_dccf360d_66034cuda3std3__45__cpo3endE,(_ZN39_INTERNAL_9d5a1824_4_k_cu_dccf360d_66034cuda3std3__419piecewise_constructE - _ZN39_INTERNAL_9d5a1824_4_k_cu_dccf360d_66034cuda3std3__45__cpo3endE)
_ZN39_INTERNAL_9d5a1824_4_k_cu_dccf360d_66034cuda3std3__45__cpo3endE:
	.zero		1
	.type		_ZN39_INTERNAL_9d5a1824_4_k_cu_dccf360d_66034cuda3std3__419piecewise_constructE,@object
	.size		_ZN39_INTERNAL_9d5a1824_4_k_cu_dccf360d_66034cuda3std3__419piecewise_constructE,(_ZN39_INTERNAL_9d5a1824_4_k_cu_dccf360d_66034cuda3std3__45__cpo4cendE - _ZN39_INTERNAL_9d5a1824_4_k_cu_dccf360d_66034cuda3std3__419piecewise_constructE)
_ZN39_INTERNAL_9d5a1824_4_k_cu_dccf360d_66034cuda3std3__419piecewise_constructE:
	.zero		1
	.type		_ZN39_INTERNAL_9d5a1824_4_k_cu_dccf360d_66034cuda3std3__45__cpo4cendE,@object
	.size		_ZN39_INTERNAL_9d5a1824_4_k_cu_dccf360d_66034cuda3std3__45__cpo4cendE,(_ZN39_INTERNAL_9d5a1824_4_k_cu_dccf360d_66034cuda3std6ranges3__45__cpo4swapE - _ZN39_INTERNAL_9d5a1824_4_k_cu_dccf360d_66034cuda3std3__45__cpo4cendE)
_ZN39_INTERNAL_9d5a1824_4_k_cu_dccf360d_66034cuda3std3__45__cpo4cendE:
	.zero		1
	.type		_ZN39_INTERNAL_9d5a1824_4_k_cu_dccf360d_66034cuda3std6ranges3__45__cpo4swapE,@object
	.size		_ZN39_INTERNAL_9d5a1824_4_k_cu_dccf360d_66034cuda3std6ranges3__45__cpo4swapE,(.L_8 - _ZN39_INTERNAL_9d5a1824_4_k_cu_dccf360d_66034cuda3std6ranges3__45__cpo4swapE)
_ZN39_INTERNAL_9d5a1824_4_k_cu_dccf360d_66034cuda3std6ranges3__45__cpo4swapE:
	.zero		1
.L_8:


//--------------------- .nv.constant0._ZN7cutlass13device_kernelINS_4gemm6kernel13GemmUniversalIN4cute5tupleIJiiiiEEENS1_10collective13CollectiveMmaINS1_34MainloopSm90TmaGmmaWarpSpecializedILi5ENS5_IJNS4_1CILi1EEESB_SB_EEENS1_32KernelTmaWarpSpecializedPingpongEEENS5_IJNSA_ILi64EEENSA_ILi240EEENSA_ILi128EEEEEEaNS5_IJlSB_lEEEaSJ_NS4_8TiledMMAINS4_8MMA_AtomIJNS4_4SM904GMMA26MMA_64x16x32_S32S8S8_SS_TNEEEENS4_6LayoutISC_NS5_IJNSA_ILi0EEESR_SR_EEEEENS5_IJNS4_10UnderscoreESU_SU_EEEEENS4_13SM90_TMA_LOADENS4_14ComposedLayoutINS4_7SwizzleILi3ELi4ELi3EEENS4_18smem_ptr_flag_bitsILi8EEENSQ_INS5_IJNSA_ILi8EEESH_EEENS5_IJSH_SB_EEEEEEEvNS4_8identityESX_S17_vS18_EENS_8epilogue10collective6detail29Sm90TmaWarpSpecializedAdapterINS1B_15DefaultEpilogueIaSJ_SJ_NS1A_6thread17LinearCombinationIaLi1EiiLNS1F_9ScaleType4KindE0ELNS_15FloatRoundStyleE2EaEENS1_15EpilogueDefaultEEEEEvvEEEEvNT_6ParamsE --------------------------
	.section	.nv.constant0._ZN7cutlass13device_kernelINS_4gemm6kernel13GemmUniversalIN4cute5tupleIJiiiiEEENS1_10collective13CollectiveMmaINS1_34MainloopSm90TmaGmmaWarpSpecializedILi5ENS5_IJNS4_1CILi1EEESB_SB_EEENS1_32KernelTmaWarpSpecializedPingpongEEENS5_IJNSA_ILi64EEENSA_ILi240EEENSA_ILi128EEEEEEaNS5_IJlSB_lEEEaSJ_NS4_8TiledMMAINS4_8MMA_AtomIJNS4_4SM904GMMA26MMA_64x16x32_S32S8S8_SS_TNEEEENS4_6LayoutISC_NS5_IJNSA_ILi0EEESR_SR_EEEEENS5_IJNS4_10UnderscoreESU_SU_EEEEENS4_13SM90_TMA_LOADENS4_14ComposedLayoutINS4_7SwizzleILi3ELi4ELi3EEENS4_18smem_ptr_flag_bitsILi8EEENSQ_INS5_IJNSA_ILi8EEESH_EEENS5_IJSH_SB_EEEEEEEvNS4_8identityESX_S17_vS18_EENS_8epilogue10collective6detail29Sm90TmaWarpSpecializedAdapterINS1B_15DefaultEpilogueIaSJ_SJ_NS1A_6thread17LinearCombinationIaLi1EiiLNS1F_9ScaleType4KindE0ELNS_15FloatRoundStyleE2EaEENS1_15EpilogueDefaultEEEEEvvEEEEvNT_6ParamsE,"a",@progbits
	.sectionflags	@""
	.align	4
.nv.constant0._ZN7cutlass13device_kernelINS_4gemm6kernel13GemmUniversalIN4cute5tupleIJiiiiEEENS1_10collective13CollectiveMmaINS1_34MainloopSm90TmaGmmaWarpSpecializedILi5ENS5_IJNS4_1CILi1EEESB_SB_EEENS1_32KernelTmaWarpSpecializedPingpongEEENS5_IJNSA_ILi64EEENSA_ILi240EEENSA_ILi128EEEEEEaNS5_IJlSB_lEEEaSJ_NS4_8TiledMMAINS4_8MMA_AtomIJNS4_4SM904GMMA26MMA_64x16x32_S32S8S8_SS_TNEEEENS4_6LayoutISC_NS5_IJNSA_ILi0EEESR_SR_EEEEENS5_IJNS4_10UnderscoreESU_SU_EEEEENS4_13SM90_TMA_LOADENS4_14ComposedLayoutINS4_7SwizzleILi3ELi4ELi3EEENS4_18smem_ptr_flag_bitsILi8EEENSQ_INS5_IJNSA_ILi8EEESH_EEENS5_IJSH_SB_EEEEEEEvNS4_8identityESX_S17_vS18_EENS_8epilogue10collective6detail29Sm90TmaWarpSpecializedAdapterINS1B_15DefaultEpilogueIaSJ_SJ_NS1A_6thread17LinearCombinationIaLi1EiiLNS1F_9ScaleType4KindE0ELNS_15FloatRoundStyleE2EaEENS1_15EpilogueDefaultEEEEEvvEEEEvNT_6ParamsE:
	.zero		1664


//--------------------- SYMBOLS --------------------------

	.type		.nv.reservedSmem.offset0,@object
	.size		.nv.reservedSmem.offset0,0x4
	.type		__assertfail,@function
